	.target	sm_90a

	.elftype	@"ET_EXEC"


//--------------------- .note.nv.tkinfo           --------------------------
	.section	.note.nv.tkinfo,"",@"SHT_NOTE"
	.sectionflags	@"SHF_NOTE_NV_TKINFO"
	.tkinfo
        /*0018*/ 	.word	0x00000002
        /*0030*/ 	.string	""
        /*0030*/ 	.string	"ptxas"
        /*0030*/ 	.string	"Cuda compilation tools, release 13.0, V13.0.88"
        /*0030*/ 	.string	"Build cuda_13.0.r13.0/compiler.36424714_0"
        /*0030*/ 	.string	"-arch sm_90a -m 64 "



//--------------------- .note.nv.cuinfo           --------------------------
	.section	.note.nv.cuinfo,"",@"SHT_NOTE"
	.sectionflags	@"SHF_NOTE_NV_CUINFO"
        /*0018*/ 	.short	0x0002
        /*001a*/ 	.short	0x005a
        /*001c*/ 	.short	0x0082
	.zero		2


//--------------------- .nv.info                  --------------------------
	.section	.nv.info,"",@"SHT_CUDA_INFO"
	.align	4


	//----- nvinfo : EIATTR_REGCOUNT
	.align		4
        /*0000*/ 	.byte	0x04, 0x2f
        /*0002*/ 	.short	(.L_16 - .L_15)
	.align		4
.L_15:
        /*0004*/ 	.word	index@(_ZN7cutlass13device_kernelINS_4fmha6kernel28FmhaKernelTmaWarpSpecializedINS1_10collective30FmhaMainloopTmaWarpSpecializedINS_6half_tEffN4cute5tupleIJNS7_1CILi128EEENS9_ILi64EEENS9_ILi160EEEEEENS8_IJiNS9_ILi1EEENS8_IJiiEEEEEESG_SG_NS4_12CausalFusionEJEEENS4_15FmhaFwdEpilogueIS6_fNS8_IJSB_SC_SB_EEEEENS2_23IndividualTileSchedulerEJEEEEEvNT_6ParamsE)
        /*0008*/ 	.word	0x000000a8


	//----- nvinfo : EIATTR_FRAME_SIZE
	.align		4
.L_16:
        /*000c*/ 	.byte	0x04, 0x11
        /*000e*/ 	.short	(.L_18 - .L_17)
	.align		4
.L_17:
        /*0010*/ 	.word	index@($__internal_0_$__cuda_sm20_rcp_rn_f32_slowpath)
        /*0014*/ 	.word	0x00000000


	//----- nvinfo : EIATTR_FRAME_SIZE
	.align		4
.L_18:
        /*0018*/ 	.byte	0x04, 0x11
        /*001a*/ 	.short	(.L_20 - .L_19)
	.align		4
.L_19:
        /*001c*/ 	.word	index@(_ZN7cutlass13device_kernelINS_4fmha6kernel28FmhaKernelTmaWarpSpecializedINS1_10collective30FmhaMainloopTmaWarpSpecializedINS_6half_tEffN4cute5tupleIJNS7_1CILi128EEENS9_ILi64EEENS9_ILi160EEEEEENS8_IJiNS9_ILi1EEENS8_IJiiEEEEEESG_SG_NS4_12CausalFusionEJEEENS4_15FmhaFwdEpilogueIS6_fNS8_IJSB_SC_SB_EEEEENS2_23IndividualTileSchedulerEJEEEEEvNT_6ParamsE)
        /*0020*/ 	.word	0x00000000


	//----- nvinfo : EIATTR_MIN_STACK_SIZE
	.align		4
.L_20:
        /*0024*/ 	.byte	0x04, 0x12
        /*0026*/ 	.short	(.L_22 - .L_21)
	.align		4
.L_21:
        /*0028*/ 	.word	index@(_ZN7cutlass13device_kernelINS_4fmha6kernel28FmhaKernelTmaWarpSpecializedINS1_10collective30FmhaMainloopTmaWarpSpecializedINS_6half_tEffN4cute5tupleIJNS7_1CILi128EEENS9_ILi64EEENS9_ILi160EEEEEENS8_IJiNS9_ILi1EEENS8_IJiiEEEEEESG_SG_NS4_12CausalFusionEJEEENS4_15FmhaFwdEpilogueIS6_fNS8_IJSB_SC_SB_EEEEENS2_23IndividualTileSchedulerEJEEEEEvNT_6ParamsE)
        /*002c*/ 	.word	0x00000000
.L_22:


//--------------------- .nv.compat                --------------------------
	.section	.nv.compat,"",@"SHT_CUDA_COMPAT_INFO"
	.align	4
        /*0000*/ 	.byte	0x02, 0x09, 0x01, 0x00, 0x02, 0x02, 0x04, 0x00, 0x02, 0x05, 0x05, 0x00, 0x03, 0x07, 0x01, 0x01
        /*0010*/ 	.byte	0x02, 0x03, 0x01, 0x00, 0x02, 0x06, 0x01, 0x00, 0x04, 0x0b, 0x08, 0x00, 0x00, 0x00, 0x00, 0x00
        /*0020*/ 	.byte	0x00, 0x00, 0x00, 0x00


//--------------------- .nv.info._ZN7cutlass13device_kernelINS_4fmha6kernel28FmhaKernelTmaWarpSpecializedINS1_10collective30FmhaMainloopTmaWarpSpecializedINS_6half_tEffN4cute5tupleIJNS7_1CILi128EEENS9_ILi64EEENS9_ILi160EEEEEENS8_IJiNS9_ILi1EEENS8_IJiiEEEEEESG_SG_NS4_12CausalFusionEJEEENS4_15FmhaFwdEpilogueIS6_fNS8_IJSB_SC_SB_EEEEENS2_23IndividualTileSchedulerEJEEEEEvNT_6ParamsE --------------------------
	.section	.nv.info._ZN7cutlass13device_kernelINS_4fmha6kernel28FmhaKernelTmaWarpSpecializedINS1_10collective30FmhaMainloopTmaWarpSpecializedINS_6half_tEffN4cute5tupleIJNS7_1CILi128EEENS9_ILi64EEENS9_ILi160EEEEEENS8_IJiNS9_ILi1EEENS8_IJiiEEEEEESG_SG_NS4_12CausalFusionEJEEENS4_15FmhaFwdEpilogueIS6_fNS8_IJSB_SC_SB_EEEEENS2_23IndividualTileSchedulerEJEEEEEvNT_6ParamsE,"",@"SHT_CUDA_INFO"
	.sectionflags	@""
	.align	4


	//----- nvinfo : EIATTR_CUDA_API_VERSION
	.align		4
        /*0000*/ 	.byte	0x04, 0x37
        /*0002*/ 	.short	(.L_24 - .L_23)
.L_23:
        /*0004*/ 	.word	0x00000082


	//----- nvinfo : EIATTR_KPARAM_INFO
	.align		4
.L_24:
        /*0008*/ 	.byte	0x04, 0x17
        /*000a*/ 	.short	(.L_26 - .L_25)
.L_25:
        /*000c*/ 	.word	0x00000000
        /*0010*/ 	.short	0x0000
        /*0012*/ 	.short	0x0070
        /*0014*/ 	.byte	0x00, 0xf0, 0x01, 0x20


	//----- nvinfo : EIATTR_SPARSE_MMA_MASK
	.align		4
.L_26:
        /*0018*/ 	.byte	0x03, 0x50
        /*001a*/ 	.short	0x0000


	//----- nvinfo : EIATTR_MAXREG_COUNT
	.align		4
        /*001c*/ 	.byte	0x03, 0x1b
        /*001e*/ 	.short	0x00a8


	//----- nvinfo : EIATTR_NUM_BARRIERS
	.align		4
        /*0020*/ 	.byte	0x02, 0x4c
        /*0022*/ 	.byte	0x02
	.zero		1


	//----- nvinfo : EIATTR_EXTERNS
	.align		4
        /*0024*/ 	.byte	0x04, 0x0f
        /*0026*/ 	.short	(.L_28 - .L_27)


	//   ....[0]....
	.align		4
.L_27:
        /*0028*/ 	.word	index@(__assertfail)


	//----- nvinfo : EIATTR_MERCURY_ISA_VERSION
	.align		4
.L_28:
        /*002c*/ 	.byte	0x03, 0x5f
        /*002e*/ 	.short	0x0101


	//----- nvinfo : EIATTR_INT_WARP_WIDE_INSTR_OFFSETS
	.align		4
        /*0030*/ 	.byte	0x04, 0x31
        /*0032*/ 	.short	(.L_30 - .L_29)


	//   ....[0]....
.L_29:
        /*0034*/ 	.word	0x000006f0


	//   ....[1]....
        /*0038*/ 	.word	0x00000700


	//   ....[2]....
        /*003c*/ 	.word	0x00000710


	//   ....[3]....
        /*0040*/ 	.word	0x00000720


	//   ....[4]....
        /*0044*/ 	.word	0x00000790


	//----- nvinfo : EIATTR_COOP_GROUP_MASK_REGIDS
	.align		4
.L_30:
        /*0048*/ 	.byte	0x04, 0x29
        /*004a*/ 	.short	(.L_32 - .L_31)


	//   ....[0]....
.L_31:
        /*004c*/ 	.word	0xffffffff


	//   ....[1]....
        /*0050*/ 	.word	0xffffffff


	//   ....[2]....
        /*0054*/ 	.word	0xffffffff


	//   ....[3]....
        /*0058*/ 	.word	0xffffffff


	//   ....[4]....
        /*005c*/ 	.word	0xffffffff


	//   ....[5]....
        /*0060*/ 	.word	0xffffffff


	//   ....[6]....
        /*0064*/ 	.word	0xffffffff


	//   ....[7]....
        /*0068*/ 	.word	0xffffffff


	//   ....[8]....
        /*006c*/ 	.word	0xffffffff


	//   ....[9]....
        /*0070*/ 	.word	0xffffffff


	//   ....[10]....
        /*0074*/ 	.word	0xffffffff


	//   ....[11]....
        /*0078*/ 	.word	0xffffffff


	//   ....[12]....
        /*007c*/ 	.word	0xffffffff


	//   ....[13]....
        /*0080*/ 	.word	0xffffffff


	//   ....[14]....
        /*0084*/ 	.word	0xffffffff


	//   ....[15]....
        /*0088*/ 	.word	0xffffffff


	//   ....[16]....
        /*008c*/ 	.word	0xffffffff


	//   ....[17]....
        /*0090*/ 	.word	0xffffffff


	//   ....[18]....
        /*0094*/ 	.word	0xffffffff


	//   ....[19]....
        /*0098*/ 	.word	0xffffffff


	//   ....[20]....
        /*009c*/ 	.word	0xffffffff


	//   ....[21]....
        /*00a0*/ 	.word	0xffffffff


	//----- nvinfo : EIATTR_COOP_GROUP_INSTR_OFFSETS
	.align		4
.L_32:
        /*00a4*/ 	.byte	0x04, 0x28
        /*00a6*/ 	.short	(.L_34 - .L_33)


	//   ....[0]....
.L_33:
        /*00a8*/ 	.word	0x00000050


	//   ....[1]....
        /*00ac*/ 	.word	0x00000080


	//   ....[2]....
        /*00b0*/ 	.word	0x000001b0


	//   ....[3]....
        /*00b4*/ 	.word	0x00000370


	//   ....[4]....
        /*00b8*/ 	.word	0x00000530


	//   ....[5]....
        /*00bc*/ 	.word	0x00000690


	//   ....[6]....
        /*00c0*/ 	.word	0x000019c0


	//   ....[7]....
        /*00c4*/ 	.word	0x00001ac0


	//   ....[8]....
        /*00c8*/ 	.word	0x00001b60


	//   ....[9]....
        /*00cc*/ 	.word	0x00001c70


	//   ....[10]....
        /*00d0*/ 	.word	0x00003880


	//   ....[11]....
        /*00d4*/ 	.word	0x000038b0


	//   ....[12]....
        /*00d8*/ 	.word	0x00003b30


	//   ....[13]....
        /*00dc*/ 	.word	0x00003c30


	//   ....[14]....
        /*00e0*/ 	.word	0x00005e00


	//   ....[15]....
        /*00e4*/ 	.word	0x00005f00


	//   ....[16]....
        /*00e8*/ 	.word	0x00006340


	//   ....[17]....
        /*00ec*/ 	.word	0x00006460


	//   ....[18]....
        /*00f0*/ 	.word	0x00007d30


	//   ....[19]....
        /*00f4*/ 	.word	0x00007d60


	//   ....[20]....
        /*00f8*/ 	.word	0x00007db0


	//   ....[21]....
        /*00fc*/ 	.word	0x00007dd0


	//----- nvinfo : EIATTR_REG_RECONFIG
	.align		4
.L_34:
        /*0100*/ 	.byte	0x01, 0x54
	.zero		2


	//----- nvinfo : EIATTR_SYSCALL_OFFSETS
	.align		4
        /*0104*/ 	.byte	0x04, 0x46
        /*0106*/ 	.short	(.L_36 - .L_35)


	//   ....[0]....
.L_35:
        /*0108*/ 	.word	0x00008a90


	//   ....[1]....
        /*010c*/ 	.word	0x00008bf0


	//----- nvinfo : EIATTR_MBARRIER_INSTR_OFFSETS
	.align		4
.L_36:
        /*0110*/ 	.byte	0x04, 0x39
        /*0112*/ 	.short	(.L_38 - .L_37)


	//   ....[0]....
.L_37:
        /*0114*/ 	.word	0x00000320
        /*0118*/ 	.word	0x000000ff
        /*011c*/ 	.word	0x00023050
        /*0120*/ 	.short	0x0100
        /*0122*/ 	.byte	0x0a
	.zero		1


	//   ....[1]....
        /*0124*/ 	.word	0x00000330
        /*0128*/ 	.word	0x000000ff
        /*012c*/ 	.word	0x00023060
        /*0130*/ 	.short	0x0100
        /*0132*/ 	.byte	0x0a
	.zero		1


	//   ....[2]....
        /*0134*/ 	.word	0x00000340
        /*0138*/ 	.word	0x000000ff
        /*013c*/ 	.word	0x00023058
        /*0140*/ 	.short	0x0100
        /*0142*/ 	.byte	0x0a
	.zero		1


	//   ....[3]....
        /*0144*/ 	.word	0x00000350
        /*0148*/ 	.word	0x000000ff
        /*014c*/ 	.word	0x00023068
        /*0150*/ 	.short	0x0100
        /*0152*/ 	.byte	0x0a
	.zero		1


	//   ....[4]....
        /*0154*/ 	.word	0x00000480
        /*0158*/ 	.word	0x000000ff
        /*015c*/ 	.word	0x00023000
        /*0160*/ 	.short	0x0100
        /*0162*/ 	.byte	0x0a
	.zero		1


	//   ....[5]....
        /*0164*/ 	.word	0x00000490
        /*0168*/ 	.word	0x000000ff
        /*016c*/ 	.word	0x00023028
        /*0170*/ 	.short	0x0100
        /*0172*/ 	.byte	0x0a
	.zero		1


	//   ....[6]....
        /*0174*/ 	.word	0x000004a0
        /*0178*/ 	.word	0x000000ff
        /*017c*/ 	.word	0x00023008
        /*0180*/ 	.short	0x0100
        /*0182*/ 	.byte	0x0a
	.zero		1


	//   ....[7]....
        /*0184*/ 	.word	0x000004b0
        /*0188*/ 	.word	0x000000ff
        /*018c*/ 	.word	0x00023030
        /*0190*/ 	.short	0x0100
        /*0192*/ 	.byte	0x0a
	.zero		1


	//   ....[8]....
        /*0194*/ 	.word	0x000004c0
        /*0198*/ 	.word	0x000000ff
        /*019c*/ 	.word	0x00023010
        /*01a0*/ 	.short	0x0100
        /*01a2*/ 	.byte	0x0a
	.zero		1


	//   ....[9]....
        /*01a4*/ 	.word	0x000004d0
        /*01a8*/ 	.word	0x000000ff
        /*01ac*/ 	.word	0x00023038
        /*01b0*/ 	.short	0x0100
        /*01b2*/ 	.byte	0x0a
	.zero		1


	//   ....[10]....
        /*01b4*/ 	.word	0x000004e0
        /*01b8*/ 	.word	0x000000ff
        /*01bc*/ 	.word	0x00023018
        /*01c0*/ 	.short	0x0100
        /*01c2*/ 	.byte	0x0a
	.zero		1


	//   ....[11]....
        /*01c4*/ 	.word	0x000004f0
        /*01c8*/ 	.word	0x000000ff
        /*01cc*/ 	.word	0x00023040
        /*01d0*/ 	.short	0x0100
        /*01d2*/ 	.byte	0x0a
	.zero		1


	//   ....[12]....
        /*01d4*/ 	.word	0x00000500
        /*01d8*/ 	.word	0x000000ff
        /*01dc*/ 	.word	0x00023020
        /*01e0*/ 	.short	0x0100
        /*01e2*/ 	.byte	0x0a
	.zero		1


	//   ....[13]....
        /*01e4*/ 	.word	0x00000510
        /*01e8*/ 	.word	0x000000ff
        /*01ec*/ 	.word	0x00023048
        /*01f0*/ 	.short	0x0100
        /*01f2*/ 	.byte	0x0a
	.zero		1


	//   ....[14]....
        /*01f4*/ 	.word	0x00000640
        /*01f8*/ 	.word	0x000000ff
        /*01fc*/ 	.word	0x00023070
        /*0200*/ 	.short	0x0100
        /*0202*/ 	.byte	0x0a
	.zero		1


	//   ....[15]....
        /*0204*/ 	.word	0x00000650
        /*0208*/ 	.word	0x000000ff
        /*020c*/ 	.word	0x00023080
        /*0210*/ 	.short	0x0100
        /*0212*/ 	.byte	0x0a
	.zero		1


	//   ....[16]....
        /*0214*/ 	.word	0x00000660
        /*0218*/ 	.word	0x000000ff
        /*021c*/ 	.word	0x00023078
        /*0220*/ 	.short	0x0100
        /*0222*/ 	.byte	0x0a
	.zero		1


	//   ....[17]....
        /*0224*/ 	.word	0x00000670
        /*0228*/ 	.word	0x000000ff
        /*022c*/ 	.word	0x00023088
        /*0230*/ 	.short	0x0100
        /*0232*/ 	.byte	0x0a
	.zero		1


	//   ....[18]....
        /*0234*/ 	.word	0x000007b0
        /*0238*/ 	.word	0x000000ff
        /*023c*/ 	.word	0x00023090
        /*0240*/ 	.short	0x0100
        /*0242*/ 	.byte	0x08
	.zero		1


	//   ....[19]....
        /*0244*/ 	.word	0x000007c0
        /*0248*/ 	.word	0x000000ff
        /*024c*/ 	.word	0x00023098
        /*0250*/ 	.short	0x0100
        /*0252*/ 	.byte	0x08
	.zero		1


	//   ....[20]....
        /*0254*/ 	.word	0x000007d0
        /*0258*/ 	.word	0x000000ff
        /*025c*/ 	.word	0x000230a0
        /*0260*/ 	.short	0x0100
        /*0262*/ 	.byte	0x08
	.zero		1


	//   ....[21]....
        /*0264*/ 	.word	0x000007e0
        /*0268*/ 	.word	0x000000ff
        /*026c*/ 	.word	0x000230a8
        /*0270*/ 	.short	0x0100
        /*0272*/ 	.byte	0x08
	.zero		1


	//   ....[22]....
        /*0274*/ 	.word	0x000008e0
        /*0278*/ 	.word	0x000000ff
        /*027c*/ 	.word	0x000230c0
        /*0280*/ 	.short	0x0100
        /*0282*/ 	.byte	0x0a
	.zero		1


	//   ....[23]....
        /*0284*/ 	.word	0x000008f0
        /*0288*/ 	.word	0x000000ff
        /*028c*/ 	.word	0x000230e0
        /*0290*/ 	.short	0x0100
        /*0292*/ 	.byte	0x0a
	.zero		1


	//   ....[24]....
        /*0294*/ 	.word	0x00000900
        /*0298*/ 	.word	0x000000ff
        /*029c*/ 	.word	0x000230c8
        /*02a0*/ 	.short	0x0100
        /*02a2*/ 	.byte	0x0a
	.zero		1


	//   ....[25]....
        /*02a4*/ 	.word	0x00000910
        /*02a8*/ 	.word	0x000000ff
        /*02ac*/ 	.word	0x000230e8
        /*02b0*/ 	.short	0x0100
        /*02b2*/ 	.byte	0x0a
	.zero		1


	//   ....[26]....
        /*02b4*/ 	.word	0x00000920
        /*02b8*/ 	.word	0x000000ff
        /*02bc*/ 	.word	0x000230d0
        /*02c0*/ 	.short	0x0100
        /*02c2*/ 	.byte	0x0a
	.zero		1


	//   ....[27]....
        /*02c4*/ 	.word	0x00000930
        /*02c8*/ 	.word	0x000000ff
        /*02cc*/ 	.word	0x000230f0
        /*02d0*/ 	.short	0x0100
        /*02d2*/ 	.byte	0x0a
	.zero		1


	//   ....[28]....
        /*02d4*/ 	.word	0x00000940
        /*02d8*/ 	.word	0x000000ff
        /*02dc*/ 	.word	0x000230d8
        /*02e0*/ 	.short	0x0100
        /*02e2*/ 	.byte	0x0a
	.zero		1


	//   ....[29]....
        /*02e4*/ 	.word	0x00000950
        /*02e8*/ 	.word	0x000000ff
        /*02ec*/ 	.word	0x000230f8
        /*02f0*/ 	.short	0x0100
        /*02f2*/ 	.byte	0x0a
	.zero		1


	//   ....[30]....
        /*02f4*/ 	.word	0x00000ea0
        /*02f8*/ 	.word	0x000000ff
        /*02fc*/ 	.word	0x00023050
        /*0300*/ 	.short	0x010a
        /*0302*/ 	.byte	0x06
	.zero		1


	//   ....[31]....
        /*0304*/ 	.word	0x00000f80
        /*0308*/ 	.word	0x000000ff
        /*030c*/ 	.word	0x00023000
        /*0310*/ 	.short	0x010a
        /*0312*/ 	.byte	0x24
	.zero		1


	//   ....[32]....
        /*0314*/ 	.word	0x00000fd0
        /*0318*/ 	.word	0x000000ff
        /*031c*/ 	.word	0xfffffff8
        /*0320*/ 	.short	0x010a
        /*0322*/ 	.byte	0x07
	.zero		1


	//   ....[33]....
        /*0324*/ 	.word	0x00002a90
        /*0328*/ 	.word	0x00000019
        /*032c*/ 	.word	0x00000000
        /*0330*/ 	.short	0x0101
        /*0332*/ 	.byte	0x1f
	.zero		1


	//   ....[34]....
        /*0334*/ 	.word	0x00002b20
        /*0338*/ 	.word	0x000000ff
        /*033c*/ 	.word	0x00023008
        /*0340*/ 	.short	0x010a
        /*0342*/ 	.byte	0x24
	.zero		1


	//   ....[35]....
        /*0344*/ 	.word	0x00003200
        /*0348*/ 	.word	0x000000ff
        /*034c*/ 	.word	0x00000000
        /*0350*/ 	.short	0x0101
        /*0352*/ 	.byte	0x0a
	.zero		1


	//   ....[36]....
        /*0354*/ 	.word	0x00003360
        /*0358*/ 	.word	0x000000ff
        /*035c*/ 	.word	0x00023000
        /*0360*/ 	.short	0x010a
        /*0362*/ 	.byte	0x0a
	.zero		1


	//   ....[37]....
        /*0364*/ 	.word	0x00004770
        /*0368*/ 	.word	0x000000ff
        /*036c*/ 	.word	0x00023000
        /*0370*/ 	.short	0x010a
        /*0372*/ 	.byte	0x0a
	.zero		1


	//   ....[38]....
        /*0374*/ 	.word	0x00004d00
        /*0378*/ 	.word	0x000000ff
        /*037c*/ 	.word	0x00023000
        /*0380*/ 	.short	0x010a
        /*0382*/ 	.byte	0x0a
	.zero		1


	//   ....[39]....
        /*0384*/ 	.word	0x000053c0
        /*0388*/ 	.word	0x000000ff
        /*038c*/ 	.word	0x00000000
        /*0390*/ 	.short	0x0101
        /*0392*/ 	.byte	0x0a
	.zero		1


	//   ....[40]....
        /*0394*/ 	.word	0x00005470
        /*0398*/ 	.word	0x000000ff
        /*039c*/ 	.word	0x00000000
        /*03a0*/ 	.short	0x0101
        /*03a2*/ 	.byte	0x0a
	.zero		1


	//   ....[41]....
        /*03a4*/ 	.word	0x00005620
        /*03a8*/ 	.word	0x000000ff
        /*03ac*/ 	.word	0x00023000
        /*03b0*/ 	.short	0x010a
        /*03b2*/ 	.byte	0x0a
	.zero		1


	//   ....[42]....
        /*03b4*/ 	.word	0x00006f20
        /*03b8*/ 	.word	0x000000ff
        /*03bc*/ 	.word	0x00023000
        /*03c0*/ 	.short	0x010a
        /*03c2*/ 	.byte	0x0a
	.zero		1


	//   ....[43]....
        /*03c4*/ 	.word	0x000074b0
        /*03c8*/ 	.word	0x000000ff
        /*03cc*/ 	.word	0x00023000
        /*03d0*/ 	.short	0x010a
        /*03d2*/ 	.byte	0x0a
	.zero		1


	//   ....[44]....
        /*03d4*/ 	.word	0x00007b70
        /*03d8*/ 	.word	0x000000ff
        /*03dc*/ 	.word	0x00000000
        /*03e0*/ 	.short	0x0101
        /*03e2*/ 	.byte	0x0a
	.zero		1


	//   ....[45]....
        /*03e4*/ 	.word	0x00007c20
        /*03e8*/ 	.word	0x000000ff
        /*03ec*/ 	.word	0x00000000
        /*03f0*/ 	.short	0x0101
        /*03f2*/ 	.byte	0x0a
	.zero		1


	//   ....[46]....
        /*03f4*/ 	.word	0x00008440
        /*03f8*/ 	.word	0x000000ff
        /*03fc*/ 	.word	0x00000008
        /*0400*/ 	.short	0x010a
        /*0402*/ 	.byte	0x07
	.zero		1


	//   ....[47]....
        /*0404*/ 	.word	0x00009d60
        /*0408*/ 	.word	0x00000000
        /*040c*/ 	.word	0x00023090
        /*0410*/ 	.short	0x0101
        /*0412*/ 	.byte	0x24
	.zero		1


	//   ....[48]....
        /*0414*/ 	.word	0x00009f30
        /*0418*/ 	.word	0x00000004
        /*041c*/ 	.word	0x00023060
        /*0420*/ 	.short	0x010a
        /*0422*/ 	.byte	0x3f
	.zero		1


	//   ....[49]....
        /*0424*/ 	.word	0x0000a320
        /*0428*/ 	.word	0x00000002
        /*042c*/ 	.word	0x00023028
        /*0430*/ 	.short	0x010a
        /*0432*/ 	.byte	0x3f
	.zero		1


	//   ....[50]....
        /*0434*/ 	.word	0x0000a720
        /*0438*/ 	.word	0x00000004
        /*043c*/ 	.word	0x00023060
        /*0440*/ 	.short	0x010a
        /*0442*/ 	.byte	0x3f
	.zero		1


	//   ....[51]....
        /*0444*/ 	.word	0x0000ab50
        /*0448*/ 	.word	0x00000003
        /*044c*/ 	.word	0x00023028
        /*0450*/ 	.short	0x010a
        /*0452*/ 	.byte	0x3f
	.zero		1


	//   ....[52]....
        /*0454*/ 	.word	0x0000b020
        /*0458*/ 	.word	0x00000007
        /*045c*/ 	.word	0x00023028
        /*0460*/ 	.short	0x010a
        /*0462*/ 	.byte	0x3f
	.zero		1


	//   ....[53]....
        /*0464*/ 	.word	0x0000b450
        /*0468*/ 	.word	0x00000004
        /*046c*/ 	.word	0x00023028
        /*0470*/ 	.short	0x010a
        /*0472*/ 	.byte	0x3f
	.zero		1


	//   ....[54]....
        /*0474*/ 	.word	0x0000b870
        /*0478*/ 	.word	0x00000007
        /*047c*/ 	.word	0x00023050
        /*0480*/ 	.short	0x010a
        /*0482*/ 	.byte	0x3f
	.zero		1


	//   ....[55]....
        /*0484*/ 	.word	0x0000b8d0
        /*0488*/ 	.word	0x00000002
        /*048c*/ 	.word	0x00023000
        /*0490*/ 	.short	0x010a
        /*0492*/ 	.byte	0x3f
	.zero		1


	//   ....[56]....
        /*0494*/ 	.word	0x0000b930
        /*0498*/ 	.word	0x00000007
        /*049c*/ 	.word	0xfffffff8
        /*04a0*/ 	.short	0x010a
        /*04a2*/ 	.byte	0x3f
	.zero		1


	//   ....[57]....
        /*04a4*/ 	.word	0x0000b990
        /*04a8*/ 	.word	0x0000000a
        /*04ac*/ 	.word	0x00023008
        /*04b0*/ 	.short	0x010a
        /*04b2*/ 	.byte	0x3f
	.zero		1


	//   ....[58]....
        /*04b4*/ 	.word	0x0000b9f0
        /*04b8*/ 	.word	0x00000004
        /*04bc*/ 	.word	0x00023000
        /*04c0*/ 	.short	0x010a
        /*04c2*/ 	.byte	0x3f
	.zero		1


	//   ....[59]....
        /*04c4*/ 	.word	0x0000ba50
        /*04c8*/ 	.word	0x0000000b
        /*04cc*/ 	.word	0x00023000
        /*04d0*/ 	.short	0x010a
        /*04d2*/ 	.byte	0x3f
	.zero		1


	//   ....[60]....
        /*04d4*/ 	.word	0x0000bab0
        /*04d8*/ 	.word	0x00000004
        /*04dc*/ 	.word	0x00023000
        /*04e0*/ 	.short	0x010a
        /*04e2*/ 	.byte	0x3f
	.zero		1


	//   ....[61]....
        /*04e4*/ 	.word	0x0000bb10
        /*04e8*/ 	.word	0x0000000b
        /*04ec*/ 	.word	0x00023000
        /*04f0*/ 	.short	0x010a
        /*04f2*/ 	.byte	0x3f
	.zero		1


	//   ....[62]....
        /*04f4*/ 	.word	0x0000bb70
        /*04f8*/ 	.word	0x00000003
        /*04fc*/ 	.word	0x00000008
        /*0500*/ 	.short	0x010a
        /*0502*/ 	.byte	0x3f
	.zero		1


	//   ....[63]....
        /*0504*/ 	.word	0x0000bbc0
        /*0508*/ 	.word	0x00000004
        /*050c*/ 	.word	0x00023060
        /*0510*/ 	.short	0x010a
        /*0512*/ 	.byte	0x3f
	.zero		1


	//   ....[64]....
        /*0514*/ 	.word	0x0000bc10
        /*0518*/ 	.word	0x00000002
        /*051c*/ 	.word	0x00023028
        /*0520*/ 	.short	0x010a
        /*0522*/ 	.byte	0x3f
	.zero		1


	//   ....[65]....
        /*0524*/ 	.word	0x0000bc60
        /*0528*/ 	.word	0x00000004
        /*052c*/ 	.word	0x00023060
        /*0530*/ 	.short	0x010a
        /*0532*/ 	.byte	0x3f
	.zero		1


	//   ....[66]....
        /*0534*/ 	.word	0x0000bcb0
        /*0538*/ 	.word	0x00000003
        /*053c*/ 	.word	0x00023028
        /*0540*/ 	.short	0x010a
        /*0542*/ 	.byte	0x3f
	.zero		1


	//   ....[67]....
        /*0544*/ 	.word	0x0000bd00
        /*0548*/ 	.word	0x00000007
        /*054c*/ 	.word	0x00023028
        /*0550*/ 	.short	0x010a
        /*0552*/ 	.byte	0x3f
	.zero		1


	//   ....[68]....
        /*0554*/ 	.word	0x0000bd50
        /*0558*/ 	.word	0x00000004
        /*055c*/ 	.word	0x00023028
        /*0560*/ 	.short	0x010a
        /*0562*/ 	.byte	0x3f
	.zero		1


	//----- nvinfo : EIATTR_NUM_MBARRIERS
	.align		4
.L_38:
        /*0564*/ 	.byte	0x03, 0x38
        /*0566*/ 	.short	0x001e


	//----- nvinfo : EIATTR_EXIT_INSTR_OFFSETS
	.align		4
        /*0568*/ 	.byte	0x04, 0x1c
        /*056a*/ 	.short	(.L_40 - .L_39)


	//   ....[0]....
.L_39:
        /*056c*/ 	.word	0x000009f0


	//   ....[1]....
        /*0570*/ 	.word	0x00009d70


	//   ....[2]....
        /*0574*/ 	.word	0x00009db0


	//   ....[3]....
        /*0578*/ 	.word	0x0000af20


	//   ....[4]....
        /*057c*/ 	.word	0x0000b850


	//----- nvinfo : EIATTR_MAX_THREADS
	.align		4
.L_40:
        /*0580*/ 	.byte	0x04, 0x05
        /*0582*/ 	.short	(.L_42 - .L_41)
.L_41:
        /*0584*/ 	.word	0x00000180
        /*0588*/ 	.word	0x00000001
        /*058c*/ 	.word	0x00000001


	//----- nvinfo : EIATTR_CRS_STACK_SIZE
	.align		4
.L_42:
        /*0590*/ 	.byte	0x04, 0x1e
        /*0592*/ 	.short	(.L_44 - .L_43)
.L_43:
        /*0594*/ 	.word	0x00000000


	//----- nvinfo : EIATTR_CBANK_PARAM_SIZE
	.align		4
.L_44:
        /*0598*/ 	.byte	0x03, 0x19
        /*059a*/ 	.short	0x0870


	//----- nvinfo : EIATTR_PARAM_CBANK
	.align		4
        /*059c*/ 	.byte	0x04, 0x0a
        /*059e*/ 	.short	(.L_46 - .L_45)
	.align		4
.L_45:
        /*05a0*/ 	.word	index@(.nv.constant0._ZN7cutlass13device_kernelINS_4fmha6kernel28FmhaKernelTmaWarpSpecializedINS1_10collective30FmhaMainloopTmaWarpSpecializedINS_6half_tEffN4cute5tupleIJNS7_1CILi128EEENS9_ILi64EEENS9_ILi160EEEEEENS8_IJiNS9_ILi1EEENS8_IJiiEEEEEESG_SG_NS4_12CausalFusionEJEEENS4_15FmhaFwdEpilogueIS6_fNS8_IJSB_SC_SB_EEEEENS2_23IndividualTileSchedulerEJEEEEEvNT_6ParamsE)
        /*05a4*/ 	.short	0x0210
        /*05a6*/ 	.short	0x0870


	//----- nvinfo : EIATTR_SW_WAR
	.align		4
.L_46:
        /*05a8*/ 	.byte	0x04, 0x36
        /*05aa*/ 	.short	(.L_48 - .L_47)
.L_47:
        /*05ac*/ 	.word	0x00000008
.L_48:


//--------------------- .nv.callgraph             --------------------------
	.section	.nv.callgraph,"",@"SHT_CUDA_CALLGRAPH"
	.align	4
	.sectionentsize	8
	.align		4
        /*0000*/ 	.word	0x00000000
	.align		4
        /*0004*/ 	.word	0xffffffff
	.align		4
        /*0008*/ 	.word	index@(_ZN7cutlass13device_kernelINS_4fmha6kernel28FmhaKernelTmaWarpSpecializedINS1_10collective30FmhaMainloopTmaWarpSpecializedINS_6half_tEffN4cute5tupleIJNS7_1CILi128EEENS9_ILi64EEENS9_ILi160EEEEEENS8_IJiNS9_ILi1EEENS8_IJiiEEEEEESG_SG_NS4_12CausalFusionEJEEENS4_15FmhaFwdEpilogueIS6_fNS8_IJSB_SC_SB_EEEEENS2_23IndividualTileSchedulerEJEEEEEvNT_6ParamsE)
	.align		4
        /*000c*/ 	.word	index@(__assertfail)
	.align		4
        /*0010*/ 	.word	0x00000000
	.align		4
        /*0014*/ 	.word	0xfffffffe
	.align		4
        /*0018*/ 	.word	0x00000000
	.align		4
        /*001c*/ 	.word	0xfffffffd
	.align		4
        /*0020*/ 	.word	0x00000000
	.align		4
        /*0024*/ 	.word	0xfffffffc


//--------------------- .nv.constant4             --------------------------
	.section	.nv.constant4,"a",@progbits
	.align	8
	.align		8
.nv.constant4:
        /*0000*/ 	.dword	__assertfail
	.align		8
        /*0008*/ 	.dword	__unnamed_1
	.align		8
        /*0010*/ 	.dword	__unnamed_2
	.align		8
        /*0018*/ 	.dword	_ZN39_INTERNAL_f180ecc5_4_k_cu_269924c4_29314cuda3std3__45__cpo5beginE
	.align		8
        /*0020*/ 	.dword	_ZN39_INTERNAL_f180ecc5_4_k_cu_269924c4_29314cuda3std3__45__cpo3endE
	.align		8
        /*0028*/ 	.dword	_ZN39_INTERNAL_f180ecc5_4_k_cu_269924c4_29314cuda3std3__45__cpo6cbeginE
	.align		8
        /*0030*/ 	.dword	_ZN39_INTERNAL_f180ecc5_4_k_cu_269924c4_29314cuda3std3__45__cpo4cendE
	.align		8
        /*0038*/ 	.dword	_ZN39_INTERNAL_f180ecc5_4_k_cu_269924c4_29314cuda3std3__441_GLOBAL__N__f180ecc5_4_k_cu_269924c4_29316ignoreE
	.align		8
        /*0040*/ 	.dword	_ZN39_INTERNAL_f180ecc5_4_k_cu_269924c4_29314cuda3std3__419piecewise_constructE
	.align		8
        /*0048*/ 	.dword	_ZN39_INTERNAL_f180ecc5_4_k_cu_269924c4_29314cuda3std3__48in_placeE
	.align		8
        /*0050*/ 	.dword	_ZN39_INTERNAL_f180ecc5_4_k_cu_269924c4_29314cuda3std6ranges3__45__cpo4swapE
	.align		8
        /*0058*/ 	.dword	_ZN39_INTERNAL_f180ecc5_4_k_cu_269924c4_29314cuda3std6ranges3__45__cpo9iter_moveE
	.align		8
        /*0060*/ 	.dword	_ZN39_INTERNAL_f180ecc5_4_k_cu_269924c4_29314cute7productE
	.align		8
        /*0068*/ 	.dword	_ZN39_INTERNAL_f180ecc5_4_k_cu_269924c4_29314cute1_E
	.align		8
        /*0070*/ 	.dword	$str$24
	.align		8
        /*0078*/ 	.dword	$str$25


//--------------------- .text._ZN7cutlass13device_kernelINS_4fmha6kernel28FmhaKernelTmaWarpSpecializedINS1_10collective30FmhaMainloopTmaWarpSpecializedINS_6half_tEffN4cute5tupleIJNS7_1CILi128EEENS9_ILi64EEENS9_ILi160EEEEEENS8_IJiNS9_ILi1EEENS8_IJiiEEEEEESG_SG_NS4_12CausalFusionEJEEENS4_15FmhaFwdEpilogueIS6_fNS8_IJSB_SC_SB_EEEEENS2_23IndividualTileSchedulerEJEEEEEvNT_6ParamsE --------------------------
	.section	.text._ZN7cutlass13device_kernelINS_4fmha6kernel28FmhaKernelTmaWarpSpecializedINS1_10collective30FmhaMainloopTmaWarpSpecializedINS_6half_tEffN4cute5tupleIJNS7_1CILi128EEENS9_ILi64EEENS9_ILi160EEEEEENS8_IJiNS9_ILi1EEENS8_IJiiEEEEEESG_SG_NS4_12CausalFusionEJEEENS4_15FmhaFwdEpilogueIS6_fNS8_IJSB_SC_SB_EEEEENS2_23IndividualTileSchedulerEJEEEEEvNT_6ParamsE,"ax",@progbits
	.align	128
.text._ZN7cutlass13device_kernelINS_4fmha6kernel28FmhaKernelTmaWarpSpecializedINS1_10collective30FmhaMainloopTmaWarpSpecializedINS_6half_tEffN4cute5tupleIJNS7_1CILi128EEENS9_ILi64EEENS9_ILi160EEEEEENS8_IJiNS9_ILi1EEENS8_IJiiEEEEEESG_SG_NS4_12CausalFusionEJEEENS4_15FmhaFwdEpilogueIS6_fNS8_IJSB_SC_SB_EEEEENS2_23IndividualTileSchedulerEJEEEEEvNT_6ParamsE:
        .type           _ZN7cutlass13device_kernelINS_4fmha6kernel28FmhaKernelTmaWarpSpecializedINS1_10collective30FmhaMainloopTmaWarpSpecializedINS_6half_tEffN4cute5tupleIJNS7_1CILi128EEENS9_ILi64EEENS9_ILi160EEEEEENS8_IJiNS9_ILi1EEENS8_IJiiEEEEEESG_SG_NS4_12CausalFusionEJEEENS4_15FmhaFwdEpilogueIS6_fNS8_IJSB_SC_SB_EEEEENS2_23IndividualTileSchedulerEJEEEEEvNT_6ParamsE,@function
        .size           _ZN7cutlass13device_kernelINS_4fmha6kernel28FmhaKernelTmaWarpSpecializedINS1_10collective30FmhaMainloopTmaWarpSpecializedINS_6half_tEffN4cute5tupleIJNS7_1CILi128EEENS9_ILi64EEENS9_ILi160EEEEEENS8_IJiNS9_ILi1EEENS8_IJiiEEEEEESG_SG_NS4_12CausalFusionEJEEENS4_15FmhaFwdEpilogueIS6_fNS8_IJSB_SC_SB_EEEEENS2_23IndividualTileSchedulerEJEEEEEvNT_6ParamsE,(.L_x_125 - _ZN7cutlass13device_kernelINS_4fmha6kernel28FmhaKernelTmaWarpSpecializedINS1_10collective30FmhaMainloopTmaWarpSpecializedINS_6half_tEffN4cute5tupleIJNS7_1CILi128EEENS9_ILi64EEENS9_ILi160EEEEEENS8_IJiNS9_ILi1EEENS8_IJiiEEEEEESG_SG_NS4_12CausalFusionEJEEENS4_15FmhaFwdEpilogueIS6_fNS8_IJSB_SC_SB_EEEEENS2_23IndividualTileSchedulerEJEEEEEvNT_6ParamsE)
        .other          _ZN7cutlass13device_kernelINS_4fmha6kernel28FmhaKernelTmaWarpSpecializedINS1_10collective30FmhaMainloopTmaWarpSpecializedINS_6half_tEffN4cute5tupleIJNS7_1CILi128EEENS9_ILi64EEENS9_ILi160EEEEEENS8_IJiNS9_ILi1EEENS8_IJiiEEEEEESG_SG_NS4_12CausalFusionEJEEENS4_15FmhaFwdEpilogueIS6_fNS8_IJSB_SC_SB_EEEEENS2_23IndividualTileSchedulerEJEEEEEvNT_6ParamsE,@"STO_CUDA_ENTRY STV_DEFAULT"
_ZN7cutlass13device_kernelINS_4fmha6kernel28FmhaKernelTmaWarpSpecializedINS1_10collective30FmhaMainloopTmaWarpSpecializedINS_6half_tEffN4cute5tupleIJNS7_1CILi128EEENS9_ILi64EEENS9_ILi160EEEEEENS8_IJiNS9_ILi1EEENS8_IJiiEEEEEESG_SG_NS4_12CausalFusionEJEEENS4_15FmhaFwdEpilogueIS6_fNS8_IJSB_SC_SB_EEEEENS2_23IndividualTileSchedulerEJEEEEEvNT_6ParamsE:
[----:B------:R-:W1:Y:S01]  /*0000*/  LDC R1, c[0x0][0x28] ;  /* 0x00000a00ff017b82 */ /* 0x000e620000000800 */
[----:B------:R-:W2:Y:S01]  /*0010*/  S2R R0, SR_TID.X ;  /* 0x0000000000007919 */ /* 0x000ea20000002100 */
[----:B------:R-:W-:Y:S01]  /*0020*/  ELECT P1, URZ, PT ;  /* 0x00000000003f782f */ /* 0x000fe20003820000 */
[----:B------:R-:W-:Y:S01]  /*0030*/  BSSY B0, `(.L_x_0) ;  /* 0x0000017000007945 */ /* 0x000fe20003800000 */
[----:B--2---:R-:W-:-:S05]  /*0040*/  SHF.R.U32.HI R2, RZ, 0x5, R0 ;  /* 0x00000005ff027819 */ /* 0x004fca0000011600 */
[----:B------:R-:W2:Y:S02]  /*0050*/  SHFL.IDX PT, R3, R2, RZ, 0x1f ;  /* 0x00001fff02037589 */ /* 0x000ea400000e0000 */
[----:B--2---:R-:W-:Y:S02]  /*0060*/  R2UR UR4, R3 ;  /* 0x00000000030472ca */ /* 0x004fe400000e0000 */
[----:B------:R-:W-:-:S06]  /*0070*/  SHF.R.U32.HI R3, RZ, 0x7, R0 ;  /* 0x00000007ff037819 */ /* 0x000fcc0000011600 */
[----:B------:R-:W2:Y:S05]  /*0080*/  SHFL.IDX PT, R3, R3, RZ, 0x1f ;  /* 0x00001fff03037589 */ /* 0x000eaa00000e0000 */
[----:B------:R-:W-:Y:S02]  /*0090*/  USHF.R.S32.HI UR5, URZ, 0x1f, UR4 ;  /* 0x0000001f3f057899 */ /* 0x000fe40008011404 */
[----:B------:R-:W-:Y:S02]  /*00a0*/  ISETP.NE.OR P0, PT, RZ, UR4, !P1 ;  /* 0x00000004ff007c0c */ /* 0x000fe4000cf05670 */
[----:B------:R-:W-:-:S04]  /*00b0*/  ULEA.HI UR5, UR5, UR4, URZ, 0x2 ;  /* 0x0000000405057291 */ /* 0x000fc8000f8f103f */
[----:B------:R-:W-:-:S04]  /*00c0*/  ULOP3.LUT UR5, UR5, 0xfffffffc, URZ, 0xc0, !UPT ;  /* 0xfffffffc05057892 */ /* 0x000fc8000f8ec03f */
[----:B------:R-:W-:-:S03]  /*00d0*/  UIADD3 UR4, UR4, -UR5, URZ ;  /* 0x8000000504047290 */ /* 0x000fc6000fffe03f */
[----:B-1----:R-:W-:Y:S09]  /*00e0*/  @P0 BRA `(.L_x_1) ;  /* 0x00000000002c0947 */ /* 0x002ff20003800000 */
[----:B------:R-:W-:Y:S02]  /*00f0*/  ULDC.64 UR6, c[0x0][0x198] ;  /* 0x0000660000067ab9 */ /* 0x000fe40000000a00 */
[----:B------:R-:W-:Y:S02]  /*0100*/  UIADD3 UR8, UP0, UR6, 0xf0, URZ ;  /* 0x000000f006087890 */ /* 0x000fe4000ff1e03f */
[----:B------:R-:W-:Y:S02]  /*0110*/  UIADD3 UR10, UP1, UR6, 0x1f0, URZ ;  /* 0x000001f0060a7890 */ /* 0x000fe4000ff3e03f */
[----:B------:R-:W-:Y:S02]  /*0120*/  UIADD3 UR6, UP2, UR6, 0x2f0, URZ ;  /* 0x000002f006067890 */ /* 0x000fe4000ff5e03f */
[----:B------:R-:W-:Y:S02]  /*0130*/  UIADD3.X UR9, URZ, UR7, URZ, UP0, !UPT ;  /* 0x000000073f097290 */ /* 0x000fe400087fe43f */
[----:B------:R-:W-:-:S02]  /*0140*/  UIADD3.X UR11, URZ, UR7, URZ, UP1, !UPT ;  /* 0x000000073f0b7290 */ /* 0x000fc40008ffe43f */
[----:B------:R-:W-:-:S05]  /*0150*/  UIADD3.X UR7, URZ, UR7, URZ, UP2, !UPT ;  /* 0x000000073f077290 */ /* 0x000fca00097fe43f */
[----:B------:R1:W-:Y:S02]  /*0160*/  UTMACCTL.PF [UR8] ;  /* 0x00000000080079b9 */ /* 0x0003e40008040000 */
[----:B------:R1:W-:Y:S02]  /*0170*/  UTMACCTL.PF [UR10] ;  /* 0x000000000a0079b9 */ /* 0x0003e40008040000 */
[----:B------:R1:W-:Y:S02]  /*0180*/  UTMACCTL.PF [UR6] ;  /* 0x00000000060079b9 */ /* 0x0003e40008040000 */
[----:B-1----:R-:W-:Y:S01]  /*0190*/  NOP ;  /* 0x0000000000007918 */ /* 0x002fe20000000000 */
.L_x_1:
[----:B------:R-:W-:Y:S05]  /*01a0*/  BSYNC B0 ;  /* 0x0000000000007941 */ /* 0x000fea0003800000 */
.L_x_0:
[----:B------:R-:W1:Y:S01]  /*01b0*/  SHFL.IDX PT, R4, R2, RZ, 0x1f ;  /* 0x00001fff02047589 */ /* 0x000e6200000e0000 */
[----:B--2---:R-:W-:Y:S01]  /*01c0*/  R2UR UR38, R3 ;  /* 0x00000000032672ca */ /* 0x004fe200000e0000 */
[----:B------:R-:W-:-:S12]  /*01d0*/  UISETP.NE.AND UP0, UPT, UR4, 0x1, UPT ;  /* 0x000000010400788c */ /* 0x000fd8000bf05270 */
[----:B------:R-:W-:Y:S02]  /*01e0*/  UIADD3 UR30, UR38, -0x1, URZ ;  /* 0xffffffff261e7890 */ /* 0x000fe4000fffe03f */
[----:B------:R-:W-:Y:S02]  /*01f0*/  UISETP.EQ.AND UP0, UPT, UR38, URZ, !UP0 ;  /* 0x0000003f2600728c */ /* 0x000fe4000c702270 */
[----:B------:R-:W-:Y:S02]  /*0200*/  UISETP.GE.U32.AND UP1, UPT, UR30, 0x4, UPT ;  /* 0x000000041e00788c */ /* 0x000fe4000bf26070 */
[----:B------:R-:W-:Y:S01]  /*0210*/  USEL UR5, URZ, 0x1, !UP0 ;  /* 0x000000013f057887 */ /* 0x000fe2000c000000 */
[----:B-1----:R-:W-:-:S03]  /*0220*/  ISETP.NE.AND P0, PT, R4, RZ, PT ;  /* 0x000000ff0400720c */ /* 0x002fc60003f05270 */
[----:B------:R-:W-:-:S10]  /*0230*/  USEL UR5, UR5, 0x2, UP1 ;  /* 0x0000000205057887 */ /* 0x000fd40008800000 */
[----:B------:R-:W-:Y:S05]  /*0240*/  @P0 BRA `(.L_x_2) ;  /* 0x0000000000480947 */ /* 0x000fea0003800000 */
[----:B------:R-:W1:Y:S01]  /*0250*/  S2UR UR10, SR_CgaCtaId ;  /* 0x00000000000a79c3 */ /* 0x000e620000008800 */
[----:B------:R-:W-:Y:S01]  /*0260*/  UMOV UR6, 0x400 ;  /* 0x0000040000067882 */ /* 0x000fe20000000000 */
[----:B------:R-:W-:Y:S01]  /*0270*/  UMOV UR7, 0x1 ;  /* 0x0000000100077882 */ /* 0x000fe20000000000 */
[----:B------:R-:W-:Y:S01]  /*0280*/  UMOV UR8, 0x80 ;  /* 0x0000008000087882 */ /* 0x000fe20000000000 */
[----:B------:R-:W-:Y:S01]  /*0290*/  ELECT P0, URZ, PT ;  /* 0x00000000003f782f */ /* 0x000fe20003800000 */
[----:B------:R-:W-:-:S04]  /*02a0*/  UIADD3 UR8, -UR8, 0x100000, URZ ;  /* 0x0010000008087890 */ /* 0x000fc8000fffe13f */
[----:B------:R-:W-:Y:S02]  /*02b0*/  USHF.L.U32 UR9, UR8, 0xb, URZ ;  /* 0x0000000b08097899 */ /* 0x000fe4000800063f */
[----:B------:R-:W-:Y:S02]  /*02c0*/  USHF.L.U32 UR8, UR8, 0x1, URZ ;  /* 0x0000000108087899 */ /* 0x000fe4000800063f */
[----:B-1----:R-:W-:Y:S02]  /*02d0*/  ULEA UR10, UR10, UR6, 0x18 ;  /* 0x000000060a0a7291 */ /* 0x002fe4000f8ec03f */
[----:B------:R-:W-:-:S04]  /*02e0*/  UIADD3 UR6, -UR7, 0x100000, URZ ;  /* 0x0010000007067890 */ /* 0x000fc8000fffe13f */
[----:B------:R-:W-:Y:S02]  /*02f0*/  USHF.L.U32 UR7, UR6, 0xb, URZ ;  /* 0x0000000b06077899 */ /* 0x000fe4000800063f */
[----:B------:R-:W-:Y:S01]  /*0300*/  USHF.L.U32 UR6, UR6, 0x1, URZ ;  /* 0x0000000106067899 */ /* 0x000fe2000800063f */
[----:B------:R-:W1:Y:S11]  /*0310*/  FENCE.VIEW.ASYNC.S ;  /* 0x00000000000073c6 */ /* 0x000e760000000000 */
[----:B-1----:R1:W2:Y:S01]  /*0320*/  SYNCS.EXCH.64 URZ, [UR10+0x23050], UR6 ;  /* 0x023050060a3f75b2 */ /* 0x0022a20008000100 */
[----:B------:R1:W3:Y:S01]  /*0330*/  SYNCS.EXCH.64 URZ, [UR10+0x23060], UR8 ;  /* 0x023060080a3f75b2 */ /* 0x0002e20008000100 */
[----:B------:R1:W4:Y:S01]  /*0340*/  SYNCS.EXCH.64 URZ, [UR10+0x23058], UR6 ;  /* 0x023058060a3f75b2 */ /* 0x0003220008000100 */
[----:B------:R1:W1:Y:S01]  /*0350*/  SYNCS.EXCH.64 URZ, [UR10+0x23068], UR8 ;  /* 0x023068080a3f75b2 */ /* 0x0002620008000100 */
[----:B------:R-:W-:Y:S01]  /*0360*/  NOP ;  /* 0x0000000000007918 */ /* 0x000fe20000000000 */
.L_x_2:
[----:B------:R-:W5:Y:S01]  /*0370*/  SHFL.IDX PT, R3, R2, RZ, 0x1f ;  /* 0x00001fff02037589 */ /* 0x000f6200000e0000 */
[----:B------:R-:W-:Y:S01]  /*0380*/  NOP ;  /* 0x0000000000007918 */ /* 0x000fe20000000000 */
[----:B-----5:R-:W-:-:S13]  /*0390*/  ISETP.NE.AND P0, PT, R3, RZ, PT ;  /* 0x000000ff0300720c */ /* 0x020fda0003f05270 */
[----:B------:R-:W-:Y:S05]  /*03a0*/  @P0 BRA `(.L_x_3) ;  /* 0x0000000000600947 */ /* 0x000fea0003800000 */
[----:B-1----:R-:W1:Y:S01]  /*03b0*/  S2UR UR7, SR_CgaCtaId ;  /* 0x00000000000779c3 */ /* 0x002e620000008800 */
[----:B------:R-:W-:Y:S01]  /*03c0*/  UMOV UR6, 0x400 ;  /* 0x0000040000067882 */ /* 0x000fe20000000000 */
[----:B------:R-:W-:Y:S01]  /*03d0*/  UMOV UR8, 0x1 ;  /* 0x0000000100087882 */ /* 0x000fe20000000000 */
[----:B------:R-:W-:Y:S01]  /*03e0*/  UMOV UR11, 0x100 ;  /* 0x00000100000b7882 */ /* 0x000fe20000000000 */
[----:B------:R-:W-:-:S04]  /*03f0*/  UIADD3 UR8, -UR8, 0x100000, URZ ;  /* 0x0010000008087890 */ /* 0x000fc8000fffe13f */
[----:B------:R-:W-:Y:S02]  /*0400*/  USHF.L.U32 UR9, UR8, 0xb, URZ ;  /* 0x0000000b08097899 */ /* 0x000fe4000800063f */
[----:B------:R-:W-:Y:S01]  /*0410*/  USHF.L.U32 UR8, UR8, 0x1, URZ ;  /* 0x0000000108087899 */ /* 0x000fe2000800063f */
[----:B------:R-:W-:Y:S01]  /*0420*/  ELECT P0, URZ, PT ;  /* 0x00000000003f782f */ /* 0x000fe20003800000 */
[----:B-1----:R-:W-:Y:S02]  /*0430*/  ULEA UR10, UR7, UR6, 0x18 ;  /* 0x00000006070a7291 */ /* 0x002fe4000f8ec03f */
[----:B------:R-:W-:-:S04]  /*0440*/  UIADD3 UR6, -UR11, 0x100000, URZ ;  /* 0x001000000b067890 */ /* 0x000fc8000fffe13f */
[----:B------:R-:W-:Y:S02]  /*0450*/  USHF.L.U32 UR7, UR6, 0xb, URZ ;  /* 0x0000000b06077899 */ /* 0x000fe4000800063f */
[----:B------:R-:W-:Y:S01]  /*0460*/  USHF.L.U32 UR6, UR6, 0x1, URZ ;  /* 0x0000000106067899 */ /* 0x000fe2000800063f */
[----:B------:R-:W1:Y:S03]  /*0470*/  FENCE.VIEW.ASYNC.S ;  /* 0x00000000000073c6 */ /* 0x000e660000000000 */
[----:B-1----:R1:W1:Y:S08]  /*0480*/  SYNCS.EXCH.64 URZ, [UR10+0x23000], UR8 ;  /* 0x023000080a3f75b2 */ /* 0x0022700008000100 */
[----:B------:R1:W1:Y:S01]  /*0490*/  SYNCS.EXCH.64 URZ, [UR10+0x23028], UR6 ;  /* 0x023028060a3f75b2 */ /* 0x0002620008000100 */
        /* <DEDUP_REMOVED lines=8> */
[----:B------:R-:W-:Y:S01]  /*0520*/  NOP ;  /* 0x0000000000007918 */ /* 0x000fe20000000000 */
.L_x_3:
        /* <DEDUP_REMOVED lines=21> */
[----:B------:R-:W-:Y:S01]  /*0680*/  NOP ;  /* 0x0000000000007918 */ /* 0x000fe20000000000 */
.L_x_4:
[----:B------:R-:W5:Y:S01]  /*0690*/  SHFL.IDX PT, R3, R2, RZ, 0x1f ;  /* 0x00001fff02037589 */ /* 0x000f6200000e0000 */
[----:B------:R-:W-:Y:S01]  /*06a0*/  ELECT P0, URZ, PT ;  /* 0x00000000003f782f */ /* 0x000fe20003800000 */
[----:B------:R-:W-:Y:S01]  /*06b0*/  NOP ;  /* 0x0000000000007918 */ /* 0x000fe20000000000 */
[----:B-1----:R-:W-:Y:S02]  /*06c0*/  UMOV UR6, 0x80 ;  /* 0x0000008000067882 */ /* 0x002fe40000000000 */
[C---:B-----5:R-:W-:Y:S02]  /*06d0*/  ISETP.NE.OR P0, PT, R3.reuse, RZ, !P0 ;  /* 0x000000ff0300720c */ /* 0x060fe40004705670 */
[----:B------:R-:W-:-:S11]  /*06e0*/  ISETP.NE.AND P2, PT, R3, RZ, PT ;  /* 0x000000ff0300720c */ /* 0x000fd60003f45270 */
[----:B------:R-:W-:Y:S01]  /*06f0*/  VOTEU.ALL UP0, P0 ;  /* 0x00000000003f7886 */ /* 0x000fe20000000000 */
[----:B------:R-:W-:Y:S01]  /*0700*/  VOTEU.ALL UP2, P0 ;  /* 0x00000000003f7886 */ /* 0x000fe20000040000 */
[----:B------:R-:W-:Y:S01]  /*0710*/  VOTEU.ALL UP3, P0 ;  /* 0x00000000003f7886 */ /* 0x000fe20000060000 */
[----:B------:R-:W-:Y:S02]  /*0720*/  VOTEU.ALL UP4, P0 ;  /* 0x00000000003f7886 */ /* 0x000fe40000080000 */
[----:B------:R-:W1:Y:S01]  /*0730*/  @!UP0 S2UR UR9, SR_CgaCtaId ;  /* 0x00000000000989c3 */ /* 0x000e620000008800 */
[----:B------:R-:W-:Y:S01]  /*0740*/  @!UP0 UMOV UR8, 0x400 ;  /* 0x0000040000088882 */ /* 0x000fe20000000000 */
[----:B------:R-:W-:-:S04]  /*0750*/  @!UP0 UIADD3 UR6, -UR6, 0x100000, URZ ;  /* 0x0010000006068890 */ /* 0x000fc8000fffe13f */
[----:B------:R-:W-:Y:S02]  /*0760*/  @!UP0 USHF.L.U32 UR7, UR6, 0xb, URZ ;  /* 0x0000000b06078899 */ /* 0x000fe4000800063f */
[----:B------:R-:W-:Y:S02]  /*0770*/  @!UP0 USHF.L.U32 UR6, UR6, 0x1, URZ ;  /* 0x0000000106068899 */ /* 0x000fe4000800063f */
[----:B-1----:R-:W-:Y:S01]  /*0780*/  @!UP0 ULEA UR8, UR9, UR8, 0x18 ;  /* 0x0000000809088291 */ /* 0x002fe2000f8ec03f */
[----:B------:R-:W-:Y:S01]  /*0790*/  VOTEU.ALL UP0, P0 ;  /* 0x00000000003f7886 */ /* 0x000fe20000000000 */
[----:B------:R-:W1:Y:S10]  /*07a0*/  FENCE.VIEW.ASYNC.S ;  /* 0x00000000000073c6 */ /* 0x000e740000000000 */
[----:B-1----:R1:W1:Y:S01]  /*07b0*/  @!UP0 SYNCS.EXCH.64 URZ, [UR8+0x23090], UR6 ;  /* 0x02309006083f85b2 */ /* 0x0022620008000100 */
[----:B------:R1:W1:Y:S01]  /*07c0*/  @!UP2 SYNCS.EXCH.64 URZ, [UR8+0x23098], UR6 ;  /* 0x02309806083fa5b2 */ /* 0x0002620008000100 */
[----:B------:R1:W1:Y:S01]  /*07d0*/  @!UP3 SYNCS.EXCH.64 URZ, [UR8+0x230a0], UR6 ;  /* 0x0230a006083fb5b2 */ /* 0x0002620008000100 */
[----:B------:R1:W1:Y:S01]  /*07e0*/  @!UP4 SYNCS.EXCH.64 URZ, [UR8+0x230a8], UR6 ;  /* 0x0230a806083fc5b2 */ /* 0x0002620008000100 */
[----:B------:R-:W-:Y:S01]  /*07f0*/  NOP ;  /* 0x0000000000007918 */ /* 0x000fe20000000000 */
[----:B------:R-:W-:Y:S05]  /*0800*/  @P2 BRA `(.L_x_5) ;  /* 0x0000000000582947 */ /* 0x000fea0003800000 */
[----:B-1----:R-:W1:Y:S01]  /*0810*/  S2UR UR7, SR_CgaCtaId ;  /* 0x00000000000779c3 */ /* 0x002e620000008800 */
[----:B------:R-:W-:Y:S01]  /*0820*/  UMOV UR6, 0x400 ;  /* 0x0000040000067882 */ /* 0x000fe20000000000 */
[----:B------:R-:W-:Y:S01]  /*0830*/  UMOV UR8, 0x20 ;  /* 0x0000002000087882 */ /* 0x000fe20000000000 */
[----:B------:R-:W-:Y:S01]  /*0840*/  UMOV UR9, 0x80 ;  /* 0x0000008000097882 */ /* 0x000fe20000000000 */
[----:B------:R-:W-:Y:S01]  /*0850*/  ELECT P0, URZ, PT ;  /* 0x00000000003f782f */ /* 0x000fe20003800000 */
[----:B-1----:R-:W-:Y:S02]  /*0860*/  ULEA UR10, UR7, UR6, 0x18 ;  /* 0x00000006070a7291 */ /* 0x002fe4000f8ec03f */
[----:B------:R-:W-:-:S04]  /*0870*/  UIADD3 UR6, -UR8, 0x100000, URZ ;  /* 0x0010000008067890 */ /* 0x000fc8000fffe13f */
[----:B------:R-:W-:Y:S02]  /*0880*/  USHF.L.U32 UR7, UR6, 0xb, URZ ;  /* 0x0000000b06077899 */ /* 0x000fe4000800063f */
[----:B------:R-:W-:Y:S02]  /*0890*/  USHF.L.U32 UR6, UR6, 0x1, URZ ;  /* 0x0000000106067899 */ /* 0x000fe4000800063f */
        /* <DEDUP_REMOVED lines=13> */
.L_x_5:
[----:B------:R-:W-:Y:S01]  /*0970*/  ISETP.NE.AND P0, PT, RZ, UR38, PT ;  /* 0x00000026ff007c0c */ /* 0x000fe2000bf05270 */
[----:B------:R-:W-:Y:S01]  /*0980*/  NOP ;  /* 0x0000000000007918 */ /* 0x000fe20000000000 */
[----:B------:R-:W-:Y:S01]  /*0990*/  MOV R2, UR4 ;  /* 0x0000000400027c02 */ /* 0x000fe20008000f00 */
[----:B-1234-:R-:W-:Y:S03]  /*09a0*/  BAR.SYNC.DEFER_BLOCKING 0x0 ;  /* 0x0000000000007b1d */ /* 0x01efe60000010000 */
[----:B------:R-:W-:-:S07]  /*09b0*/  ISETP.EQ.AND P2, PT, R2, 0x1, P1 ;  /* 0x000000010200780c */ /* 0x000fce0000f42270 */
[----:B------:R-:W-:Y:S06]  /*09c0*/  @!P0 BRA `(.L_x_6) ;  /* 0x0000009000ec8947 */ /* 0x000fec0003800000 */
[----:B------:R-:W-:-:S06]  /*09d0*/  UISETP.GT.U32.AND UP0, UPT, UR30, 0x3, UPT ;  /* 0x000000031e00788c */ /* 0x000fcc000bf04070 */
[----:B------:R-:W-:-:S13]  /*09e0*/  PLOP3.LUT P0, PT, PT, PT, UP0, 0x80, 0x0 ;  /* 0x000000000000781c */ /* 0x000fda0003f0f008 */
[----:B------:R-:W-:Y:S05]  /*09f0*/  @P0 EXIT ;  /* 0x000000000000094d */ /* 0x000fea0003800000 */
.L_x_7:
[----:B------:R-:W-:-:S08]  /*0a00*/  NOP ;  /* 0x0000000000007918 */ /* 0x000fd00000000000 */
[----:B------:R-:W1:Y:S02]  /*0a10*/  USETMAXREG.TRY_ALLOC.CTAPOOL UP0, 0xf0 ;  /* 0x000000f0000079c8 */ /* 0x000e640008000600 */
[----:B-1----:R-:W-:-:S13]  /*0a20*/  PLOP3.LUT P0, PT, PT, PT, UP0, 0x80, 0x0 ;  /* 0x000000000000781c */ /* 0x002fda0003f0f008 */
[----:B------:R-:W-:Y:S05]  /*0a30*/  @!P0 BRA `(.L_x_7) ;  /* 0xfffffffc00f08947 */ /* 0x000fea000383ffff */
[----:B------:R-:W-:Y:S01]  /*0a40*/  UISETP.NE.AND UP0, UPT, UR38, 0x1, UPT ;  /* 0x000000012600788c */ /* 0x000fe2000bf05270 */
[----:B------:R-:W1:Y:S01]  /*0a50*/  S2UR UR6, SR_CTAID.X ;  /* 0x00000000000679c3 */ /* 0x000e620000002500 */
[----:B------:R-:W-:Y:S01]  /*0a60*/  UMOV UR4, URZ ;  /* 0x0000003f00047c82 */ /* 0x000fe20008000000 */
[----:B------:R-:W-:-:S03]  /*0a70*/  UMOV UR8, URZ ;  /* 0x0000003f00087c82 */ /* 0x000fc60008000000 */
[----:B------:R-:W-:-:S13]  /*0a80*/  PLOP3.LUT P0, PT, PT, PT, UP0, 0x80, 0x0 ;  /* 0x000000000000781c */ /* 0x000fda0003f0f008 */
[----:B------:R-:W-:Y:S05]  /*0a90*/  @!P0 BRA `(.L_x_8) ;  /* 0x00000000003c8947 */ /* 0x000fea0003800000 */
[----:B------:R-:W-:Y:S01]  /*0aa0*/  UISETP.NE.AND UP0, UPT, UR38, 0x2, UPT ;  /* 0x000000022600788c */ /* 0x000fe2000bf05270 */
[----:B------:R-:W-:-:S05]  /*0ab0*/  UMOV UR8, 0x1 ;  /* 0x0000000100087882 */ /* 0x000fca0000000000 */
[----:B------:R-:W-:-:S13]  /*0ac0*/  PLOP3.LUT P1, PT, PT, PT, UP0, 0x80, 0x0 ;  /* 0x000000000000781c */ /* 0x000fda0003f2f008 */
[----:B------:R-:W-:Y:S05]  /*0ad0*/  @!P1 BRA `(.L_x_8) ;  /* 0x00000000002c9947 */ /* 0x000fea0003800000 */
[----:B------:R-:W-:-:S06]  /*0ae0*/  UISETP.NE.AND UP0, UPT, UR38, 0x3, UPT ;  /* 0x000000032600788c */ /* 0x000fcc000bf05270 */
[----:B------:R-:W-:-:S13]  /*0af0*/  PLOP3.LUT P1, PT, PT, PT, UP0, 0x80, 0x0 ;  /* 0x000000000000781c */ /* 0x000fda0003f2f008 */
[----:B------:R-:W-:Y:S05]  /*0b00*/  @!P1 BRA `(.L_x_9) ;  /* 0x0000000000189947 */ /* 0x000fea0003800000 */
[----:B------:R-:W-:-:S11]  /*0b10*/  UISETP.NE.AND UP0, UPT, UR38, 0x4, UPT ;  /* 0x000000042600788c */ /* 0x000fd6000bf05270 */
[----:B------:R-:W-:Y:S01]  /*0b20*/  @!UP0 UMOV UR4, 0x1 ;  /* 0x0000000100048882 */ /* 0x000fe20000000000 */
[----:B------:R-:W-:Y:S01]  /*0b30*/  @!UP0 UMOV UR8, 0x1 ;  /* 0x0000000100088882 */ /* 0x000fe20000000000 */
[----:B------:R-:W-:Y:S01]  /*0b40*/  @UP0 UMOV UR4, URZ ;  /* 0x0000003f00040c82 */ /* 0x000fe20008000000 */
[----:B------:R-:W-:Y:S01]  /*0b50*/  @UP0 UMOV UR8, URZ ;  /* 0x0000003f00080c82 */ /* 0x000fe20008000000 */
[----:B------:R-:W-:Y:S05]  /*0b60*/  BRA `(.L_x_8) ;  /* 0x0000000000087947 */ /* 0x000fea0003800000 */
.L_x_9:
[----:B------:R-:W-:Y:S01]  /*0b70*/  UMOV UR4, 0x1 ;  /* 0x0000000100047882 */ /* 0x000fe20000000000 */
[----:B------:R-:W-:-:S05]  /*0b80*/  UMOV UR8, URZ ;  /* 0x0000003f00087c82 */ /* 0x000fca0008000000 */
.L_x_8:
[----:B------:R-:W-:Y:S05]  /*0b90*/  @!P0 BRA `(.L_x_10) ;  /* 0x0000000000408947 */ /* 0x000fea0003800000 */
[----:B------:R-:W-:-:S06]  /*0ba0*/  UISETP.NE.AND UP0, UPT, UR38, 0x2, UPT ;  /* 0x000000022600788c */ /* 0x000fcc000bf05270 */
[----:B------:R-:W-:-:S13]  /*0bb0*/  PLOP3.LUT P0, PT, PT, PT, UP0, 0x80, 0x0 ;  /* 0x000000000000781c */ /* 0x000fda0003f0f008 */
[----:B------:R-:W-:Y:S05]  /*0bc0*/  @!P0 BRA `(.L_x_11) ;  /* 0x00000000002c8947 */ /* 0x000fea0003800000 */
[----:B------:R-:W-:-:S06]  /*0bd0*/  UISETP.NE.AND UP0, UPT, UR38, 0x3, UPT ;  /* 0x000000032600788c */ /* 0x000fcc000bf05270 */
[----:B------:R-:W-:-:S13]  /*0be0*/  PLOP3.LUT P0, PT, PT, PT, UP0, 0x80, 0x0 ;  /* 0x000000000000781c */ /* 0x000fda0003f0f008 */
[----:B------:R-:W-:Y:S05]  /*0bf0*/  @!P0 BRA `(.L_x_12) ;  /* 0x0000000000188947 */ /* 0x000fea0003800000 */
[----:B------:R-:W-:Y:S01]  /*0c00*/  UISETP.NE.AND UP0, UPT, UR38, 0x4, UPT ;  /* 0x000000042600788c */ /* 0x000fe2000bf05270 */
[----:B-1----:R-:W-:-:S05]  /*0c10*/  UMOV UR37, UR6 ;  /* 0x0000000600257c82 */ /* 0x002fca0008000000 */
[----:B------:R-:W-:-:S13]  /*0c20*/  PLOP3.LUT P0, PT, PT, PT, UP0, 0x80, 0x0 ;  /* 0x000000000000781c */ /* 0x000fda0003f0f008 */
[----:B------:R-:W-:Y:S05]  /*0c30*/  @P0 BRA `(.L_x_13) ;  /* 0x00000000001c0947 */ /* 0x000fea0003800000 */
[----:B------:R-:W-:Y:S01]  /*0c40*/  ULEA UR37, UR6, 0x3, 0x1 ;  /* 0x0000000306257891 */ /* 0x000fe2000f8e083f */
[----:B------:R-:W-:Y:S11]  /*0c50*/  BRA `(.L_x_13) ;  /* 0x0000000000147947 */ /* 0x000ff60003800000 */
.L_x_12:
[----:B-1----:R-:W-:Y:S01]  /*0c60*/  ULEA UR37, UR6, 0x2, 0x1 ;  /* 0x0000000206257891 */ /* 0x002fe2000f8e083f */
[----:B------:R-:W-:Y:S11]  /*0c70*/  BRA `(.L_x_13) ;  /* 0x00000000000c7947 */ /* 0x000ff60003800000 */
.L_x_11:
[----:B-1----:R-:W-:Y:S01]  /*0c80*/  ULEA UR37, UR6, 0x1, 0x1 ;  /* 0x0000000106257891 */ /* 0x002fe2000f8e083f */
[----:B------:R-:W-:Y:S11]  /*0c90*/  BRA `(.L_x_13) ;  /* 0x0000000000047947 */ /* 0x000ff60003800000 */
.L_x_10:
[----:B-1----:R-:W-:-:S12]  /*0ca0*/  USHF.L.U32 UR37, UR6, 0x1, URZ ;  /* 0x0000000106257899 */ /* 0x002fd8000800063f */
.L_x_13:
[----:B------:R-:W1:Y:S01]  /*0cb0*/  LDC R2, c[0x0][0x28c] ;  /* 0x0000a300ff027b82 */ /* 0x000e620000000800 */
[----:B------:R-:W-:Y:S02]  /*0cc0*/  ULOP3.LUT UR7, UR5, 0x1, URZ, 0xfc, !UPT ;  /* 0x0000000105077892 */ /* 0x000fe4000f8efc3f */
[----:B------:R-:W-:Y:S02]  /*0cd0*/  ULEA UR6, UR6, 0xbf, 0x7 ;  /* 0x000000bf06067891 */ /* 0x000fe4000f8e383f */
[----:B------:R-:W-:Y:S02]  /*0ce0*/  UISETP.NE.AND UP0, UPT, UR7, 0x3, UPT ;  /* 0x000000030700788c */ /* 0x000fe4000bf05270 */
[----:B------:R-:W-:-:S04]  /*0cf0*/  USHF.R.U32.HI UR6, URZ, 0x6, UR6 ;  /* 0x000000063f067899 */ /* 0x000fc80008011606 */
[----:B------:R-:W-:Y:S02]  /*0d00*/  PLOP3.LUT P0, PT, PT, PT, UP0, 0x80, 0x0 ;  /* 0x000000000000781c */ /* 0x000fe40003f0f008 */
[----:B-1----:R-:W-:-:S04]  /*0d10*/  IADD3 R2, R2, 0x3f, RZ ;  /* 0x0000003f02027810 */ /* 0x002fc80007ffe0ff */
[----:B------:R-:W-:-:S04]  /*0d20*/  SHF.R.S32.HI R3, RZ, 0x1f, R2 ;  /* 0x0000001fff037819 */ /* 0x000fc80000011402 */
[----:B------:R-:W-:-:S04]  /*0d30*/  LEA.HI R3, R3, R2, RZ, 0x6 ;  /* 0x0000000203037211 */ /* 0x000fc800078f30ff */
[----:B------:R-:W-:-:S04]  /*0d40*/  SHF.R.S32.HI R3, RZ, 0x6, R3 ;  /* 0x00000006ff037819 */ /* 0x000fc80000011403 */
[----:B------:R-:W-:Y:S01]  /*0d50*/  VIMNMX R3, R3, UR6, PT ;  /* 0x0000000603037c48 */ /* 0x000fe2000bfe0100 */
[----:B------:R-:W-:Y:S06]  /*0d60*/  @!P0 BRA `(.L_x_14) ;  /* 0x0000000000048947 */ /* 0x000fec0003800000 */
[----:B------:R-:W-:Y:S01]  /*0d70*/  BPT.TRAP 0x1 ;  /* 0x000000040000795c */ /* 0x000fe20000300000 */
.L_x_14:
[----:B------:R-:W1:Y:S01]  /*0d80*/  S2UR UR6, SR_CgaCtaId ;  /* 0x00000000000679c3 */ /* 0x000e620000008800 */
[----:B------:R-:W-:Y:S01]  /*0d90*/  UMOV UR36, 0x400 ;  /* 0x0000040000247882 */ /* 0x000fe20000000000 */
[----:B------:R-:W-:Y:S02]  /*0da0*/  MOV R6, UR4 ;  /* 0x0000000400067c02 */ /* 0x000fe40008000f00 */
[----:B------:R-:W-:Y:S02]  /*0db0*/  SHF.R.S32.HI R5, RZ, 0x1f, R0 ;  /* 0x0000001fff057819 */ /* 0x000fe40000011400 */
[----:B------:R-:W-:Y:S02]  /*0dc0*/  SHF.L.U32 R6, R6, 0x1f, RZ ;  /* 0x0000001f06067819 */ /* 0x000fe400000006ff */
[----:B------:R-:W-:Y:S02]  /*0dd0*/  LEA.HI R5, R5, R0, RZ, 0x7 ;  /* 0x0000000005057211 */ /* 0x000fe400078f38ff */
[----:B------:R-:W-:-:S02]  /*0de0*/  MOV R9, UR37 ;  /* 0x0000002500097c02 */ /* 0x000fc40008000f00 */
[----:B------:R-:W-:-:S04]  /*0df0*/  LOP3.LUT R5, R5, 0xffffff80, RZ, 0xc0, !PT ;  /* 0xffffff8005057812 */ /* 0x000fc800078ec0ff */
[----:B------:R-:W-:-:S04]  /*0e00*/  IADD3 R5, -R5, R0, RZ ;  /* 0x0000000005057210 */ /* 0x000fc80007ffe1ff */
[----:B------:R-:W-:Y:S01]  /*0e10*/  SHF.R.S32.HI R0, RZ, 0x1f, R5 ;  /* 0x0000001fff007819 */ /* 0x000fe20000011405 */
[----:B-1----:R-:W-:-:S03]  /*0e20*/  ULEA UR36, UR6, UR36, 0x18 ;  /* 0x0000002406247291 */ /* 0x002fc6000f8ec03f */
[CC--:B------:R-:W-:Y:S02]  /*0e30*/  LEA.HI R2, R0.reuse, R5.reuse, RZ, 0x2 ;  /* 0x0000000500027211 */ /* 0x0c0fe400078f10ff */
[----:B------:R-:W-:Y:S01]  /*0e40*/  LEA.HI R0, R0, R5, RZ, 0x5 ;  /* 0x0000000500007211 */ /* 0x000fe200078f28ff */
[----:B------:R-:W-:Y:S01]  /*0e50*/  ULEA UR6, UR8, UR36, 0x3 ;  /* 0x0000002408067291 */ /* 0x000fe2000f8e183f */
[--C-:B------:R-:W-:Y:S02]  /*0e60*/  SHF.R.S32.HI R4, RZ, 0x2, R2.reuse ;  /* 0x00000002ff047819 */ /* 0x100fe40000011402 */
[----:B------:R-:W-:Y:S02]  /*0e70*/  SHF.R.S32.HI R7, RZ, 0x1f, R2 ;  /* 0x0000001fff077819 */ /* 0x000fe40000011402 */
[----:B------:R-:W-:Y:S02]  /*0e80*/  LOP3.LUT R2, R2, 0x7ffffffc, RZ, 0xc0, !PT ;  /* 0x7ffffffc02027812 */ /* 0x000fe400078ec0ff */
[----:B------:R-:W-:-:S02]  /*0e90*/  LEA.HI R7, R7, R4, RZ, 0x3 ;  /* 0x0000000407077211 */ /* 0x000fc400078f18ff */
[----:B------:R-:W1:Y:S01]  /*0ea0*/  SYNCS.PHASECHK.TRANS64.TRYWAIT P1, [UR6+0x23050], R6 ;  /* 0x02305006ff0075a7 */ /* 0x000e620008020146 */
[----:B------:R-:W-:Y:S02]  /*0eb0*/  SHF.R.S32.HI R0, RZ, 0x5, R0 ;  /* 0x00000005ff007819 */ /* 0x000fe40000011400 */
[----:B------:R-:W-:Y:S02]  /*0ec0*/  LOP3.LUT R7, R7, 0xfffffff8, RZ, 0xc0, !PT ;  /* 0xfffffff807077812 */ /* 0x000fe400078ec0ff */
[----:B------:R-:W-:Y:S02]  /*0ed0*/  IADD3 R5, R5, -R2, RZ ;  /* 0x8000000205057210 */ /* 0x000fe40007ffe0ff */
[----:B------:R-:W-:-:S04]  /*0ee0*/  IADD3 R7, R4, -R7, RZ ;  /* 0x8000000704077210 */ /* 0x000fc80007ffe0ff */
[----:B------:R-:W-:Y:S01]  /*0ef0*/  LEA R0, R0, R7, 0x4 ;  /* 0x0000000700007211 */ /* 0x000fe200078e20ff */
[----:B-1----:R-:W-:Y:S06]  /*0f00*/  @!P1 BRA `(.L_x_15) ;  /* 0x000000a800549947 */ /* 0x002fec0003800000 */
.L_x_107:
[----:B------:R-:W-:Y:S02]  /*0f10*/  SHF.L.U32 R5, R5, 0x1, RZ ;  /* 0x0000000105057819 */ /* 0x000fe400000006ff */
[----:B------:R-:W-:Y:S01]  /*0f20*/  LEA R0, R9, R0, 0x6 ;  /* 0x0000000009007211 */ /* 0x000fe200078e30ff */
[----:B------:R-:W-:Y:S06]  /*0f30*/  @!P0 BRA `(.L_x_16) ;  /* 0x0000000000048947 */ /* 0x000fec0003800000 */
[----:B------:R-:W-:Y:S01]  /*0f40*/  BPT.TRAP 0x1 ;  /* 0x000000040000795c */ /* 0x000fe20000300000 */
.L_x_16:
[----:B------:R-:W-:Y:S01]  /*0f50*/  SHF.L.U32 R9, RZ, 0x1f, RZ ;  /* 0x0000001fff097819 */ /* 0x000fe200000006ff */
[----:B------:R-:W-:Y:S01]  /*0f60*/  UIADD3 UR31, UR36, 0x23090, URZ ;  /* 0x00023090241f7890 */ /* 0x000fe2000fffe03f */
[----:B------:R-:W-:Y:S02]  /*0f70*/  ISETP.NE.AND P2, PT, RZ, UR30, PT ;  /* 0x0000001eff007c0c */ /* 0x000fe4000bf45270 */
[----:B------:R-:W2:Y:S02]  /*0f80*/  SYNCS.PHASECHK.TRANS64.TRYWAIT P1, [UR36+0x23000], R9 ;  /* 0x02300009ff0075a7 */ /* 0x000ea40008020164 */
[----:B--2---:R-:W-:Y:S09]  /*0f90*/  @!P1 BRA `(.L_x_17) ;  /* 0x000000a800489947 */ /* 0x004ff20003800000 */
.L_x_108:
[----:B------:R-:W-:Y:S01]  /*0fa0*/  ULEA UR7, UR38, UR31, 0x3 ;  /* 0x0000001f26077291 */ /* 0x000fe2000f8e183f */
[----:B--2---:R-:W-:-:S04]  /*0fb0*/  SEL R2, RZ, 0x1, P2 ;  /* 0x00000001ff027807 */ /* 0x004fc80001000000 */
[----:B------:R-:W-:-:S04]  /*0fc0*/  SHF.L.U32 R2, R2, 0x1f, RZ ;  /* 0x0000001f02027819 */ /* 0x000fc800000006ff */
[----:B------:R-:W2:Y:S02]  /*0fd0*/  SYNCS.PHASECHK.TRANS64.TRYWAIT P1, [UR7+-0x8], R2 ;  /* 0xfffff802ff0075a7 */ /* 0x000ea40008020147 */
[----:B--2---:R-:W-:Y:S05]  /*0fe0*/  @!P1 BRA `(.L_x_18) ;  /* 0x000000a8004c9947 */ /* 0x004fea0003800000 */
.L_x_109:
[----:B------:R-:W-:Y:S01]  /*0ff0*/  USHF.R.U32.HI UR4, URZ, 0x4, UR36 ;  /* 0x000000043f047899 */ /* 0x000fe20008011624 */
[----:B------:R-:W-:Y:S01]  /*1000*/  WARPGROUP.ARRIVE ;  /* 0x00000000000079c5 */ /* 0x000fe20000000000 */
[----:B------:R-:W-:Y:S01]  /*1010*/  UIADD3 UR6, UR36, 0xa000, URZ ;  /* 0x0000a00024067890 */ /* 0x000fe2000fffe03f */
[----:B-1----:R-:W-:Y:S01]  /*1020*/  IADD3 R2, R0, 0x8, RZ ;  /* 0x0000000800027810 */ /* 0x002fe20007ffe0ff */
[----:B------:R-:W-:Y:S01]  /*1030*/  ULOP3.LUT UR4, UR4, 0x3fff, URZ, 0xc0, !UPT ;  /* 0x00003fff04047892 */ /* 0x000fe2000f8ec03f */
[C---:B------:R-:W-:Y:S01]  /*1040*/  IADD3 R13, R5.reuse, 0x10, RZ ;  /* 0x00000010050d7810 */ /* 0x040fe20007ffe0ff */
[----:B------:R-:W-:Y:S01]  /*1050*/  USHF.R.U32.HI UR6, URZ, 0x4, UR6 ;  /* 0x000000043f067899 */ /* 0x000fe20008011606 */
[CC--:B------:R-:W-:Y:S01]  /*1060*/  ISETP.GE.AND P5, PT, R2.reuse, R5.reuse, PT ;  /* 0x000000050200720c */ /* 0x0c0fe20003fa6270 */
[----:B------:R-:W-:Y:S01]  /*1070*/  ULOP3.LUT UR4, UR4, 0x10000, URZ, 0xfc, !UPT ;  /* 0x0001000004047892 */ /* 0x000fe2000f8efc3f */
[-C--:B------:R-:W-:Y:S01]  /*1080*/  ISETP.GT.AND P1, PT, R2, R5.reuse, PT ;  /* 0x000000050200720c */ /* 0x080fe20003f24270 */
[----:B------:R-:W-:Y:S01]  /*1090*/  ULOP3.LUT UR6, UR6, 0x3fff, URZ, 0xc0, !UPT ;  /* 0x00003fff06067892 */ /* 0x000fe2000f8ec03f */
[C---:B------:R-:W-:Y:S01]  /*10a0*/  ISETP.GE.AND P3, PT, R0.reuse, R5, PT ;  /* 0x000000050000720c */ /* 0x040fe20003f66270 */
[----:B------:R-:W-:Y:S01]  /*10b0*/  UIMAD UR44, UR8, 0x500, UR4 ;  /* 0x00000500082c78a4 */ /* 0x000fe2000f8e0204 */
[C---:B------:R-:W-:Y:S01]  /*10c0*/  ISETP.GE.AND P6, PT, R0.reuse, R13, PT ;  /* 0x0000000d0000720c */ /* 0x040fe20003fc6270 */
[----:B------:R-:W-:Y:S01]  /*10d0*/  ULOP3.LUT UR4, UR6, 0x10000, URZ, 0xfc, !UPT ;  /* 0x0001000006047892 */ /* 0x000fe2000f8efc3f */
[C---:B------:R-:W-:Y:S01]  /*10e0*/  IADD3 R7, R5.reuse, 0x8, RZ ;  /* 0x0000000805077810 */ /* 0x040fe20007ffe0ff */
[----:B------:R-:W-:Y:S01]  /*10f0*/  UMOV UR45, 0x80000020 ;  /* 0x80000020002d7882 */ /* 0x000fe20000000000 */
[----:B------:R-:W-:Y:S01]  /*1100*/  UMOV UR11, 0x80000020 ;  /* 0x80000020000b7882 */ /* 0x000fe20000000000 */
[----:B------:R-:W-:Y:S01]  /*1110*/  UMOV UR9, UR45 ;  /* 0x0000002d00097c82 */ /* 0x000fe20008000000 */
[----:B------:R-:W-:Y:S01]  /*1120*/  UMOV UR8, UR44 ;  /* 0x0000002c00087c82 */ /* 0x000fe20008000000 */
[----:B------:R-:W-:Y:S01]  /*1130*/  UIADD3 UR40, UR44, 0x2, URZ ;  /* 0x000000022c287890 */ /* 0x000fe2000fffe03f */
[C---:B------:R-:W-:Y:S01]  /*1140*/  IADD3 R11, R5.reuse, 0x9, RZ ;  /* 0x00000009050b7810 */ /* 0x040fe20007ffe0ff */
[----:B------:R-:W-:Y:S01]  /*1150*/  UMOV UR10, UR4 ;  /* 0x00000004000a7c82 */ /* 0x000fe20008000000 */
[----:B------:R-:W-:Y:S01]  /*1160*/  UIADD3 UR42, UR4, 0x2, URZ ;  /* 0x00000002042a7890 */ /* 0x000fe2000fffe03f */
[----:B------:R-:W-:Y:S01]  /*1170*/  HGMMA.64x64x16.F32 R24, gdesc[UR8], RZ, !UPT, gsb0 ;  /* 0x00e00000081879f0 */ /* 0x000fe2000c0008ff */
[----:B------:R-:W-:Y:S01]  /*1180*/  UMOV UR41, 0x80000020 ;  /* 0x8000002000297882 */ /* 0x000fe20000000000 */
[----:B------:R-:W-:Y:S01]  /*1190*/  UMOV UR43, 0x80000020 ;  /* 0x80000020002b7882 */ /* 0x000fe20000000000 */
[----:B------:R-:W-:Y:S01]  /*11a0*/  UIADD3 UR32, UR44, 0x100, URZ ;  /* 0x000001002c207890 */ /* 0x000fe2000fffe03f */
[C---:B------:R-:W-:Y:S01]  /*11b0*/  ISETP.GE.AND P2, PT, R0.reuse, R7, PT ;  /* 0x000000070000720c */ /* 0x040fe20003f46270 */
[----:B------:R-:W-:Y:S01]  /*11c0*/  UIADD3 UR34, UR4, 0x100, URZ ;  /* 0x0000010004227890 */ /* 0x000fe2000fffe03f */
[----:B------:R-:W-:Y:S01]  /*11d0*/  ISETP.GE.AND P4, PT, R0, R11, PT ;  /* 0x0000000b0000720c */ /* 0x000fe20003f86270 */
[----:B------:R-:W-:Y:S01]  /*11e0*/  UMOV UR33, 0x80000020 ;  /* 0x8000002000217882 */ /* 0x000fe20000000000 */
[----:B------:R-:W-:Y:S01]  /*11f0*/  UMOV UR35, 0x80000020 ;  /* 0x8000002000237882 */ /* 0x000fe20000000000 */
[----:B------:R-:W-:Y:S01]  /*1200*/  UIADD3 UR28, UR44, 0x102, URZ ;  /* 0x000001022c1c7890 */ /* 0x000fe2000fffe03f */
[C---:B------:R-:W-:Y:S01]  /*1210*/  VIADD R7, R5.reuse, 0x11 ;  /* 0x0000001105077836 */ /* 0x040fe20000000000 */
[----:B------:R-:W-:Y:S01]  /*1220*/  UIADD3 UR10, UR4, 0x102, URZ ;  /* 0x00000102040a7890 */ /* 0x000fe2000fffe03f */
[----:B------:R-:W-:Y:S01]  /*1230*/  IADD3 R11, R5, 0x19, RZ ;  /* 0x00000019050b7810 */ /* 0x000fe20007ffe0ff */
[----:B------:R-:W-:Y:S01]  /*1240*/  UMOV UR29, 0x80000020 ;  /* 0x80000020001d7882 */ /* 0x000fe20000000000 */
[----:B------:R-:W-:Y:S01]  /*1250*/  UMOV UR11, 0x80000020 ;  /* 0x80000020000b7882 */ /* 0x000fe20000000000 */
[----:B------:R-:W-:Y:S01]  /*1260*/  UMOV UR9, UR29 ;  /* 0x0000001d00097c82 */ /* 0x000fe20008000000 */
[----:B------:R-:W-:Y:S01]  /*1270*/  UMOV UR8, UR28 ;  /* 0x0000001c00087c82 */ /* 0x000fe20008000000 */
[----:B------:R-:W-:-:S02]  /*1280*/  UIADD3 UR24, UR44, 0x200, URZ ;  /* 0x000002002c187890 */ /* 0x000fc4000fffe03f */
[----:B------:R-:W-:Y:S01]  /*1290*/  UIADD3 UR26, UR4, 0x200, URZ ;  /* 0x00000200041a7890 */ /* 0x000fe2000fffe03f */
[----:B------:R-:W-:Y:S01]  /*12a0*/  UMOV UR25, 0x80000020 ;  /* 0x8000002000197882 */ /* 0x000fe20000000000 */
[----:B------:R-:W-:Y:S01]  /*12b0*/  UMOV UR27, 0x80000020 ;  /* 0x80000020001b7882 */ /* 0x000fe20000000000 */
[----:B------:R-:W-:Y:S02]  /*12c0*/  UIADD3 UR20, UR44, 0x202, URZ ;  /* 0x000002022c147890 */ /* 0x000fe4000fffe03f */
[----:B------:R-:W-:Y:S01]  /*12d0*/  UIADD3 UR22, UR4, 0x202, URZ ;  /* 0x0000020204167890 */ /* 0x000fe2000fffe03f */
[----:B------:R-:W-:Y:S01]  /*12e0*/  UMOV UR21, 0x80000020 ;  /* 0x8000002000157882 */ /* 0x000fe20000000000 */
[----:B------:R-:W-:Y:S01]  /*12f0*/  UMOV UR23, 0x80000020 ;  /* 0x8000002000177882 */ /* 0x000fe20000000000 */
[----:B------:R-:W-:Y:S02]  /*1300*/  UIADD3 UR16, UR44, 0x300, URZ ;  /* 0x000003002c107890 */ /* 0x000fe4000fffe03f */
[----:B------:R-:W-:Y:S01]  /*1310*/  UIADD3 UR18, UR4, 0x300, URZ ;  /* 0x0000030004127890 */ /* 0x000fe2000fffe03f */
[----:B------:R-:W-:Y:S01]  /*1320*/  UMOV UR17, 0x80000020 ;  /* 0x8000002000117882 */ /* 0x000fe20000000000 */
[----:B------:R-:W-:Y:S01]  /*1330*/  UMOV UR19, 0x80000020 ;  /* 0x8000002000137882 */ /* 0x000fe20000000000 */
        /* <DEDUP_REMOVED lines=8> */
[----:B------:R-:W-:-:S04]  /*13c0*/  USHF.L.U32 UR30, UR30, 0x3, URZ ;  /* 0x000000031e1e7899 */ /* 0x000fc8000800063f */
[----:B------:R-:W-:Y:S01]  /*13d0*/  ULOP3.LUT UR30, UR30, 0x8, URZ, 0xc, !UPT ;  /* 0x000000081e1e7892 */ /* 0x000fe2000f8e0c3f */
[----:B------:R-:W-:Y:S02]  /*13e0*/  WARPGROUP.DEPBAR.LE gsb0, 0x0 ;  /* 0x00008000000079c5 */ /* 0x000fe40000010000 */
[----:B------:R-:W-:-:S06]  /*13f0*/  WARPGROUP.ARRIVE ;  /* 0x00000000000079c5 */ /* 0x000fcc0000000000 */
[----:B------:R-:W-:Y:S03]  /*1400*/  HGMMA.64x64x16.F32 R24, gdesc[UR40], R24, gsb0 ;  /* 0x00e00000281879f0 */ /* 0x000fe60008000818 */
[----:B------:R-:W-:Y:S02]  /*1410*/  WARPGROUP.DEPBAR.LE gsb0, 0x0 ;  /* 0x00008000000079c5 */ /* 0x000fe40000010000 */
[----:B------:R-:W-:-:S06]  /*1420*/  WARPGROUP.ARRIVE ;  /* 0x00000000000079c5 */ /* 0x000fcc0000000000 */
[----:B------:R-:W-:Y:S03]  /*1430*/  HGMMA.64x64x16.F32 R24, gdesc[UR32], R24, gsb0 ;  /* 0x00e00000201879f0 */ /* 0x000fe60008000818 */
[----:B------:R-:W-:Y:S02]  /*1440*/  WARPGROUP.DEPBAR.LE gsb0, 0x0 ;  /* 0x00008000000079c5 */ /* 0x000fe40000010000 */
[----:B------:R-:W-:-:S06]  /*1450*/  WARPGROUP.ARRIVE ;  /* 0x00000000000079c5 */ /* 0x000fcc0000000000 */
[----:B------:R-:W-:Y:S01]  /*1460*/  HGMMA.64x64x16.F32 R24, gdesc[UR8], R24, gsb0 ;  /* 0x00e00000081879f0 */ /* 0x000fe20008000818 */
[----:B------:R-:W-:Y:S02]  /*1470*/  UIADD3 UR8, UR44, 0x400, URZ ;  /* 0x000004002c087890 */ /* 0x000fe4000fffe03f */
[----:B------:R-:W-:Y:S01]  /*1480*/  UIADD3 UR10, UR4, 0x400, URZ ;  /* 0x00000400040a7890 */ /* 0x000fe2000fffe03f */
[----:B------:R-:W-:Y:S01]  /*1490*/  UMOV UR9, 0x80000020 ;  /* 0x8000002000097882 */ /* 0x000fe20000000000 */
[----:B------:R-:W-:Y:S01]  /*14a0*/  UMOV UR11, 0x80000020 ;  /* 0x80000020000b7882 */ /* 0x000fe20000000000 */
        /* <DEDUP_REMOVED lines=15> */
[----:B------:R-:W-:Y:S01]  /*15a0*/  ULDC UR10, c[0x0][0x604] ;  /* 0x00018100000a7ab9 */ /* 0x000fe20000000800 */
[----:B------:R-:W-:Y:S01]  /*15b0*/  ULDC UR11, c[0x0][0x604] ;  /* 0x00018100000b7ab9 */ /* 0x000fe20000000800 */
[----:B------:R-:W-:Y:S02]  /*15c0*/  WARPGROUP.DEPBAR.LE gsb0, 0x0 ;  /* 0x00008000000079c5 */ /* 0x000fe40000010000 */
[----:B------:R-:W-:-:S06]  /*15d0*/  WARPGROUP.ARRIVE ;  /* 0x00000000000079c5 */ /* 0x000fcc0000000000 */
[----:B------:R-:W-:Y:S03]  /*15e0*/  HGMMA.64x64x16.F32 R24, gdesc[UR48], R24, gsb0 ;  /* 0x00e00000301879f0 */ /* 0x000fe60008000818 */
[----:B------:R-:W-:Y:S02]  /*15f0*/  WARPGROUP.DEPBAR.LE gsb0, 0x0 ;  /* 0x00008000000079c5 */ /* 0x000fe40000010000 */
[----:B------:R-:W-:Y:S02]  /*1600*/  FSEL R26, R26, -INF , P5 ;  /* 0xff8000001a1a7808 */ /* 0x000fe40002800000 */
[----:B------:R-:W-:Y:S02]  /*1610*/  FSEL R27, R27, -INF , P1 ;  /* 0xff8000001b1b7808 */ /* 0x000fe40000800000 */
[----:B------:R-:W-:Y:S02]  /*1620*/  FSEL R30, R30, -INF , P3 ;  /* 0xff8000001e1e7808 */ /* 0x000fe40001800000 */
[----:B------:R-:W-:-:S02]  /*1630*/  ISETP.GT.AND P1, PT, R0, R5, PT ;  /* 0x000000050000720c */ /* 0x000fc40003f24270 */
[----:B------:R-:W-:Y:S02]  /*1640*/  FMNMX R13, R26, R27, !PT ;  /* 0x0000001b1a0d7209 */ /* 0x000fe40007800000 */
[----:B------:R-:W-:Y:S02]  /*1650*/  FSEL R31, R31, -INF , P1 ;  /* 0xff8000001f1f7808 */ /* 0x000fe40000800000 */
[----:B------:R-:W-:Y:S02]  /*1660*/  FMNMX R4, R30, R13, !PT ;  /* 0x0000000d1e047209 */ /* 0x000fe40007800000 */
[----:B------:R-:W-:Y:S02]  /*1670*/  FSEL R34, R34, -INF , P2 ;  /* 0xff80000022227808 */ /* 0x000fe40001000000 */
[----:B------:R-:W-:Y:S02]  /*1680*/  FMNMX R13, R31, R4, !PT ;  /* 0x000000041f0d7209 */ /* 0x000fe40007800000 */
[----:B------:R-:W-:-:S02]  /*1690*/  FSEL R35, R35, -INF , P4 ;  /* 0xff80000023237808 */ /* 0x000fc40002000000 */
[----:B------:R-:W-:Y:S02]  /*16a0*/  FMNMX R4, R34, R13, !PT ;  /* 0x0000000d22047209 */ /* 0x000fe40007800000 */
[C---:B------:R-:W-:Y:S02]  /*16b0*/  ISETP.GE.AND P5, PT, R0.reuse, R7, PT ;  /* 0x000000070000720c */ /* 0x040fe40003fa6270 */
[----:B------:R-:W-:Y:S02]  /*16c0*/  IADD3 R7, R5, 0x18, RZ ;  /* 0x0000001805077810 */ /* 0x000fe40007ffe0ff */
[----:B------:R-:W-:Y:S02]  /*16d0*/  FSEL R25, R25, -INF , P1 ;  /* 0xff80000019197808 */ /* 0x000fe40000800000 */
[----:B------:R-:W-:Y:S02]  /*16e0*/  ISETP.GE.AND P1, PT, R0, R11, PT ;  /* 0x0000000b0000720c */ /* 0x000fe40003f26270 */
[----:B------:R-:W-:-:S02]  /*16f0*/  FSEL R38, R38, -INF , P6 ;  /* 0xff80000026267808 */ /* 0x000fc40003000000 */
[----:B------:R-:W-:Y:S02]  /*1700*/  FMNMX R11, R35, R4, !PT ;  /* 0x00000004230b7209 */ /* 0x000fe40007800000 */
[----:B------:R-:W-:Y:S02]  /*1710*/  FSEL R24, R24, -INF , P3 ;  /* 0xff80000018187808 */ /* 0x000fe40001800000 */
[----:B------:R-:W-:Y:S02]  /*1720*/  ISETP.GE.AND P3, PT, R0, R7, PT ;  /* 0x000000070000720c */ /* 0x000fe40003f66270 */
[----:B------:R-:W-:Y:S02]  /*1730*/  IADD3 R7, R5, 0x20, RZ ;  /* 0x0000002005077810 */ /* 0x000fe40007ffe0ff */
[----:B------:R-:W-:Y:S02]  /*1740*/  FSEL R39, R39, -INF , P5 ;  /* 0xff80000027277808 */ /* 0x000fe40002800000 */
[----:B------:R-:W-:-:S02]  /*1750*/  FMNMX R4, R38, R11, !PT ;  /* 0x0000000b26047209 */ /* 0x000fc40007800000 */
[----:B------:R-:W-:Y:S02]  /*1760*/  FSEL R28, R28, -INF , P2 ;  /* 0xff8000001c1c7808 */ /* 0x000fe40001000000 */
[----:B------:R-:W-:Y:S02]  /*1770*/  ISETP.GE.AND P2, PT, R0, R7, PT ;  /* 0x000000070000720c */ /* 0x000fe40003f46270 */
[----:B------:R-:W-:Y:S02]  /*1780*/  IADD3 R7, R5, 0x21, RZ ;  /* 0x0000002105077810 */ /* 0x000fe40007ffe0ff */
[----:B------:R-:W-:Y:S02]  /*1790*/  FSEL R42, R42, -INF , P3 ;  /* 0xff8000002a2a7808 */ /* 0x000fe40001800000 */
[----:B------:R-:W-:Y:S02]  /*17a0*/  FMNMX R11, R39, R4, !PT ;  /* 0x00000004270b7209 */ /* 0x000fe40007800000 */
[----:B------:R-:W-:-:S02]  /*17b0*/  FSEL R29, R29, -INF , P4 ;  /* 0xff8000001d1d7808 */ /* 0x000fc40002000000 */
[----:B------:R-:W-:Y:S02]  /*17c0*/  ISETP.GE.AND P4, PT, R0, R7, PT ;  /* 0x000000070000720c */ /* 0x000fe40003f86270 */
[----:B------:R-:W-:Y:S02]  /*17d0*/  FSEL R43, R43, -INF , P1 ;  /* 0xff8000002b2b7808 */ /* 0x000fe40000800000 */
[----:B------:R-:W-:Y:S02]  /*17e0*/  FMNMX R4, R42, R11, !PT ;  /* 0x0000000b2a047209 */ /* 0x000fe40007800000 */
[----:B------:R-:W-:Y:S02]  /*17f0*/  IADD3 R7, R5, 0x28, RZ ;  /* 0x0000002805077810 */ /* 0x000fe40007ffe0ff */
[----:B------:R-:W-:Y:S02]  /*1800*/  FSEL R32, R32, -INF , P6 ;  /* 0xff80000020207808 */ /* 0x000fe40003000000 */
[----:B------:R-:W-:-:S02]  /*1810*/  FSEL R46, R46, -INF , P2 ;  /* 0xff8000002e2e7808 */ /* 0x000fc40001000000 */
[----:B------:R-:W-:Y:S02]  /*1820*/  FMNMX R11, R43, R4, !PT ;  /* 0x000000042b0b7209 */ /* 0x000fe40007800000 */
[----:B------:R-:W-:Y:S02]  /*1830*/  ISETP.GE.AND P6, PT, R0, R7, PT ;  /* 0x000000070000720c */ /* 0x000fe40003fc6270 */
[----:B------:R-:W-:Y:S02]  /*1840*/  IADD3 R7, R5, 0x29, RZ ;  /* 0x0000002905077810 */ /* 0x000fe40007ffe0ff */
[----:B------:R-:W-:Y:S02]  /*1850*/  FSEL R47, R47, -INF , P4 ;  /* 0xff8000002f2f7808 */ /* 0x000fe40002000000 */
[----:B------:R-:W-:Y:S02]  /*1860*/  FMNMX R4, R46, R11, !PT ;  /* 0x0000000b2e047209 */ /* 0x000fe40007800000 */
[----:B------:R-:W-:-:S02]  /*1870*/  FSEL R33, R33, -INF , P5 ;  /* 0xff80000021217808 */ /* 0x000fc40002800000 */
[----:B------:R-:W-:Y:S02]  /*1880*/  ISETP.GE.AND P5, PT, R0, R7, PT ;  /* 0x000000070000720c */ /* 0x000fe40003fa6270 */
[----:B------:R-:W-:Y:S02]  /*1890*/  IADD3 R7, R5, 0x30, RZ ;  /* 0x0000003005077810 */ /* 0x000fe40007ffe0ff */
[----:B------:R-:W-:Y:S02]  /*18a0*/  FSEL R50, R50, -INF , P6 ;  /* 0xff80000032327808 */ /* 0x000fe40003000000 */
[----:B------:R-:W-:Y:S02]  /*18b0*/  FMNMX R11, R47, R4, !PT ;  /* 0x000000042f0b7209 */ /* 0x000fe40007800000 */
[----:B------:R-:W-:Y:S02]  /*18c0*/  FSEL R36, R36, -INF , P3 ;  /* 0xff80000024247808 */ /* 0x000fe40001800000 */
[----:B------:R-:W-:-:S02]  /*18d0*/  ISETP.GE.AND P3, PT, R0, R7, PT ;  /* 0x000000070000720c */ /* 0x000fc40003f66270 */
[----:B------:R-:W-:Y:S02]  /*18e0*/  IADD3 R7, R5, 0x31, RZ ;  /* 0x0000003105077810 */ /* 0x000fe40007ffe0ff */
[----:B------:R-:W-:Y:S02]  /*18f0*/  FSEL R51, R51, -INF , P5 ;  /* 0xff80000033337808 */ /* 0x000fe40002800000 */
[----:B------:R-:W-:Y:S02]  /*1900*/  FMNMX R4, R50, R11, !PT ;  /* 0x0000000b32047209 */ /* 0x000fe40007800000 */
[----:B------:R-:W-:Y:S02]  /*1910*/  FSEL R37, R37, -INF , P1 ;  /* 0xff80000025257808 */ /* 0x000fe40000800000 */
[----:B------:R-:W-:Y:S02]  /*1920*/  ISETP.GE.AND P1, PT, R0, R7, PT ;  /* 0x000000070000720c */ /* 0x000fe40003f26270 */
[----:B------:R-:W-:-:S02]  /*1930*/  FSEL R54, R54, -INF , P3 ;  /* 0xff80000036367808 */ /* 0x000fc40001800000 */
[----:B------:R-:W-:Y:S02]  /*1940*/  FMNMX R11, R51, R4, !PT ;  /* 0x00000004330b7209 */ /* 0x000fe40007800000 */
[----:B------:R-:W-:Y:S02]  /*1950*/  FMNMX R7, R24, R25, !PT ;  /* 0x0000001918077209 */ /* 0x000fe40007800000 */
[----:B------:R-:W-:Y:S02]  /*1960*/  FSEL R55, R55, -INF , P1 ;  /* 0xff80000037377808 */ /* 0x000fe40000800000 */
[----:B------:R-:W-:Y:S02]  /*1970*/  FMNMX R6, R54, R11, !PT ;  /* 0x0000000b36067209 */ /* 0x000fe40007800000 */
[----:B------:R-:W-:Y:S02]  /*1980*/  FMNMX R4, R28, R7, !PT ;  /* 0x000000071c047209 */ /* 0x000fe40007800000 */
[----:B------:R-:W-:-:S02]  /*1990*/  FMNMX R6, R55, R6, !PT ;  /* 0x0000000637067209 */ /* 0x000fc40007800000 */
[----:B------:R-:W-:Y:S02]  /*19a0*/  FMNMX R7, R29, R4, !PT ;  /* 0x000000041d077209 */ /* 0x000fe40007800000 */
[----:B------:R-:W-:Y:S01]  /*19b0*/  FSEL R40, R40, -INF , P2 ;  /* 0xff80000028287808 */ /* 0x000fe20001000000 */
[----:B------:R-:W1:Y:S01]  /*19c0*/  SHFL.BFLY PT, R13, R6, 0x1, 0x1f ;  /* 0x0c201f00060d7f89 */ /* 0x000e6200000e0000 */
[----:B------:R-:W-:Y:S02]  /*19d0*/  FMNMX R4, R32, R7, !PT ;  /* 0x0000000720047209 */ /* 0x000fe40007800000 */
[----:B------:R-:W-:Y:S02]  /*19e0*/  FSEL R41, R41, -INF , P4 ;  /* 0xff80000029297808 */ /* 0x000fe40002000000 */
[----:B------:R-:W-:Y:S02]  /*19f0*/  FMNMX R7, R33, R4, !PT ;  /* 0x0000000421077209 */ /* 0x000fe40007800000 */
[----:B------:R-:W-:-:S02]  /*1a00*/  FSEL R44, R44, -INF , P6 ;  /* 0xff8000002c2c7808 */ /* 0x000fc40003000000 */
[----:B------:R-:W-:Y:S02]  /*1a10*/  FMNMX R4, R36, R7, !PT ;  /* 0x0000000724047209 */ /* 0x000fe40007800000 */
[----:B------:R-:W-:Y:S02]  /*1a20*/  FSEL R45, R45, -INF , P5 ;  /* 0xff8000002d2d7808 */ /* 0x000fe40002800000 */
[----:B------:R-:W-:Y:S02]  /*1a30*/  FMNMX R7, R37, R4, !PT ;  /* 0x0000000425077209 */ /* 0x000fe40007800000 */
[----:B------:R-:W-:Y:S02]  /*1a40*/  FSEL R48, R48, -INF , P3 ;  /* 0xff80000030307808 */ /* 0x000fe40001800000 */
[----:B------:R-:W-:Y:S02]  /*1a50*/  FMNMX R4, R40, R7, !PT ;  /* 0x0000000728047209 */ /* 0x000fe40007800000 */
[----:B------:R-:W-:-:S02]  /*1a60*/  IADD3 R7, R5, 0x38, RZ ;  /* 0x0000003805077810 */ /* 0x000fc40007ffe0ff */
[----:B------:R-:W-:Y:S02]  /*1a70*/  FMNMX R11, R41, R4, !PT ;  /* 0x00000004290b7209 */ /* 0x000fe40007800000 */
[----:B------:R-:W-:Y:S02]  /*1a80*/  ISETP.GE.AND P2, PT, R0, R7, PT ;  /* 0x000000070000720c */ /* 0x000fe40003f46270 */
[----:B-1----:R-:W-:Y:S02]  /*1a90*/  FMNMX R13, R6, R13, !PT ;  /* 0x0000000d060d7209 */ /* 0x002fe40007800000 */
[----:B------:R-:W-:Y:S02]  /*1aa0*/  FMNMX R4, R44, R11, !PT ;  /* 0x0000000b2c047209 */ /* 0x000fe40007800000 */
[----:B------:R-:W-:Y:S01]  /*1ab0*/  IADD3 R7, R5, 0x39, RZ ;  /* 0x0000003905077810 */ /* 0x000fe20007ffe0ff */
[----:B------:R-:W1:Y:S01]  /*1ac0*/  SHFL.BFLY PT, R8, R13, 0x2, 0x1f ;  /* 0x0c401f000d087f89 */ /* 0x000e6200000e0000 */
[----:B------:R-:W-:-:S02]  /*1ad0*/  FMNMX R11, R45, R4, !PT ;  /* 0x000000042d0b7209 */ /* 0x000fc40007800000 */
[----:B------:R-:W-:Y:S02]  /*1ae0*/  FSEL R49, R49, -INF , P1 ;  /* 0xff80000031317808 */ /* 0x000fe40000800000 */
[----:B------:R-:W-:Y:S02]  /*1af0*/  FMNMX R4, R48, R11, !PT ;  /* 0x0000000b30047209 */ /* 0x000fe40007800000 */
[----:B------:R-:W-:Y:S02]  /*1b00*/  ISETP.GE.AND P1, PT, R0, R7, PT ;  /* 0x000000070000720c */ /* 0x000fe40003f26270 */
[----:B------:R-:W-:Y:S02]  /*1b10*/  FSEL R52, R52, -INF , P2 ;  /* 0xff80000034347808 */ /* 0x000fe40001000000 */
[----:B------:R-:W-:Y:S02]  /*1b20*/  FMNMX R7, R49, R4, !PT ;  /* 0x0000000431077209 */ /* 0x000fe40007800000 */
[----:B------:R-:W-:-:S02]  /*1b30*/  FSEL R53, R53, -INF , P1 ;  /* 0xff80000035357808 */ /* 0x000fc40000800000 */
[----:B------:R-:W-:-:S04]  /*1b40*/  FMNMX R4, R52, R7, !PT ;  /* 0x0000000734047209 */ /* 0x000fc80007800000 */
[----:B------:R-:W-:-:S05]  /*1b50*/  FMNMX R6, R53, R4, !PT ;  /* 0x0000000435067209 */ /* 0x000fca0007800000 */
[----:B------:R-:W2:Y:S01]  /*1b60*/  SHFL.BFLY PT, R7, R6, 0x1, 0x1f ;  /* 0x0c201f0006077f89 */ /* 0x000ea200000e0000 */
[----:B-1----:R-:W-:-:S04]  /*1b70*/  FMNMX R4, R13, R8, !PT ;  /* 0x000000080d047209 */ /* 0x002fc80007800000 */
[----:B------:R-:W-:-:S04]  /*1b80*/  FSETP.NEU.AND P1, PT, R4, -INF , PT ;  /* 0xff8000000400780b */ /* 0x000fc80003f2d000 */
[----:B------:R-:W-:-:S05]  /*1b90*/  FSEL R8, R4, RZ, P1 ;  /* 0x000000ff04087208 */ /* 0x000fca0000800000 */
[----:B------:R-:W-:Y:S01]  /*1ba0*/  FMUL R8, R8, UR10 ;  /* 0x0000000a08087c20 */ /* 0x000fe20008400000 */
[----:B------:R-:W-:-:S03]  /*1bb0*/  ULDC UR10, c[0x0][0x604] ;  /* 0x00018100000a7ab9 */ /* 0x000fc60000000800 */
[--C-:B------:R-:W-:Y:S01]  /*1bc0*/  FFMA R26, R26, UR10, -R8.reuse ;  /* 0x0000000a1a1a7c23 */ /* 0x100fe20008000808 */
[----:B------:R-:W-:Y:S02]  /*1bd0*/  ULDC UR10, c[0x0][0x604] ;  /* 0x00018100000a7ab9 */ /* 0x000fe40000000800 */
[--C-:B------:R-:W-:Y:S01]  /*1be0*/  FFMA R27, R27, UR10, -R8.reuse ;  /* 0x0000000a1b1b7c23 */ /* 0x100fe20008000808 */
[----:B------:R-:W-:Y:S01]  /*1bf0*/  ULDC UR10, c[0x0][0x604] ;  /* 0x00018100000a7ab9 */ /* 0x000fe20000000800 */
[----:B------:R-:W-:Y:S01]  /*1c00*/  FSETP.GEU.AND P6, PT, R26, -126, PT ;  /* 0xc2fc00001a00780b */ /* 0x000fe20003fce000 */
[--C-:B------:R-:W-:Y:S01]  /*1c10*/  FFMA R30, R30, UR10, -R8.reuse ;  /* 0x0000000a1e1e7c23 */ /* 0x100fe20008000808 */
[----:B--2---:R-:W-:Y:S01]  /*1c20*/  FMNMX R7, R6, R7, !PT ;  /* 0x0000000706077209 */ /* 0x004fe20007800000 */
[----:B------:R-:W-:Y:S01]  /*1c30*/  ULDC UR10, c[0x0][0x604] ;  /* 0x00018100000a7ab9 */ /* 0x000fe20000000800 */
[----:B------:R-:W-:Y:S01]  /*1c40*/  FSETP.GEU.AND P5, PT, R27, -126, PT ;  /* 0xc2fc00001b00780b */ /* 0x000fe20003fae000 */
[----:B------:R-:W-:Y:S01]  /*1c50*/  FFMA R31, R31, UR10, -R8 ;  /* 0x0000000a1f1f7c23 */ /* 0x000fe20008000808 */
[----:B------:R-:W-:Y:S01]  /*1c60*/  FSETP.GEU.AND P3, PT, R30, -126, PT ;  /* 0xc2fc00001e00780b */ /* 0x000fe20003f6e000 */
[----:B------:R-:W1:Y:S01]  /*1c70*/  SHFL.BFLY PT, R6, R7, 0x2, 0x1f ;  /* 0x0c401f0007067f89 */ /* 0x000e6200000e0000 */
[----:B------:R-:W-:-:S02]  /*1c80*/  ULDC UR10, c[0x0][0x604] ;  /* 0x00018100000a7ab9 */ /* 0x000fc40000000800 */
[--C-:B------:R-:W-:Y:S01]  /*1c90*/  FFMA R34, R34, UR10, -R8.reuse ;  /* 0x0000000a22227c23 */ /* 0x100fe20008000808 */
[----:B------:R-:W-:Y:S01]  /*1ca0*/  ULDC UR10, c[0x0][0x604] ;  /* 0x00018100000a7ab9 */ /* 0x000fe20000000800 */
[----:B------:R-:W-:Y:S01]  /*1cb0*/  FSETP.GEU.AND P2, PT, R31, -126, PT ;  /* 0xc2fc00001f00780b */ /* 0x000fe20003f4e000 */
[----:B------:R-:W-:Y:S01]  /*1cc0*/  @!P6 FMUL R26, R26, 0.5 ;  /* 0x3f0000001a1ae820 */ /* 0x000fe20000400000 */
[--C-:B------:R-:W-:Y:S01]  /*1cd0*/  FFMA R35, R35, UR10, -R8.reuse ;  /* 0x0000000a23237c23 */ /* 0x100fe20008000808 */
[----:B------:R-:W-:Y:S01]  /*1ce0*/  ULDC UR10, c[0x0][0x604] ;  /* 0x00018100000a7ab9 */ /* 0x000fe20000000800 */
[----:B------:R-:W-:Y:S01]  /*1cf0*/  FSETP.GEU.AND P1, PT, R34, -126, PT ;  /* 0xc2fc00002200780b */ /* 0x000fe20003f2e000 */
[----:B------:R-:W-:Y:S01]  /*1d00*/  @!P5 FMUL R27, R27, 0.5 ;  /* 0x3f0000001b1bd820 */ /* 0x000fe20000400000 */
[----:B------:R-:W2:Y:S01]  /*1d10*/  MUFU.EX2 R14, R26 ;  /* 0x0000001a000e7308 */ /* 0x000ea20000000800 */
[----:B------:R-:W-:Y:S01]  /*1d20*/  @!P3 FMUL R30, R30, 0.5 ;  /* 0x3f0000001e1eb820 */ /* 0x000fe20000400000 */
[----:B------:R-:W-:Y:S01]  /*1d30*/  FFMA R38, R38, UR10, -R8 ;  /* 0x0000000a26267c23 */ /* 0x000fe20008000808 */
[----:B------:R-:W-:-:S02]  /*1d40*/  ULDC UR10, c[0x0][0x604] ;  /* 0x00018100000a7ab9 */ /* 0x000fc40000000800 */
[--C-:B------:R-:W-:Y:S01]  /*1d50*/  FFMA R39, R39, UR10, -R8.reuse ;  /* 0x0000000a27277c23 */ /* 0x100fe20008000808 */
[----:B------:R-:W-:Y:S01]  /*1d60*/  ULDC UR10, c[0x0][0x604] ;  /* 0x00018100000a7ab9 */ /* 0x000fe20000000800 */
[----:B------:R-:W-:Y:S01]  /*1d70*/  @!P2 FMUL R31, R31, 0.5 ;  /* 0x3f0000001f1fa820 */ /* 0x000fe20000400000 */
[----:B------:R-:W3:Y:S01]  /*1d80*/  MUFU.EX2 R27, R27 ;  /* 0x0000001b001b7308 */ /* 0x000ee20000000800 */
[--C-:B------:R-:W-:Y:S01]  /*1d90*/  FFMA R42, R42, UR10, -R8.reuse ;  /* 0x0000000a2a2a7c23 */ /* 0x100fe20008000808 */
[----:B------:R-:W-:Y:S01]  /*1da0*/  ULDC UR10, c[0x0][0x604] ;  /* 0x00018100000a7ab9 */ /* 0x000fe20000000800 */
[----:B------:R-:W-:Y:S01]  /*1db0*/  @!P1 FMUL R34, R34, 0.5 ;  /* 0x3f00000022229820 */ /* 0x000fe20000400000 */
[--C-:B------:R-:W-:Y:S01]  /*1dc0*/  FFMA R10, R43, UR10, -R8.reuse ;  /* 0x0000000a2b0a7c23 */ /* 0x100fe20008000808 */
[----:B-1----:R-:W-:Y:S01]  /*1dd0*/  FMNMX R6, R7, R6, !PT ;  /* 0x0000000607067209 */ /* 0x002fe20007800000 */
[----:B------:R-:W-:Y:S02]  /*1de0*/  ULDC UR10, c[0x0][0x604] ;  /* 0x00018100000a7ab9 */ /* 0x000fe40000000800 */
[----:B------:R-:W1:Y:S01]  /*1df0*/  MUFU.EX2 R16, R30 ;  /* 0x0000001e00107308 */ /* 0x000e620000000800 */
[----:B------:R-:W-:Y:S01]  /*1e00*/  FSETP.NEU.AND P4, PT, R6, -INF , PT ;  /* 0xff8000000600780b */ /* 0x000fe20003f8d000 */
[----:B--2---:R-:W-:Y:S01]  /*1e10*/  @!P6 FMUL R14, R14, R14 ;  /* 0x0000000e0e0ee220 */ /* 0x004fe20000400000 */
[----:B------:R-:W-:Y:S01]  /*1e20*/  FSETP.GEU.AND P6, PT, R38, -126, PT ;  /* 0xc2fc00002600780b */ /* 0x000fe20003fce000 */
[--C-:B------:R-:W-:Y:S01]  /*1e30*/  FFMA R46, R46, UR10, -R8.reuse ;  /* 0x0000000a2e2e7c23 */ /* 0x100fe20008000808 */
[----:B------:R-:W-:Y:S01]  /*1e40*/  FSEL R7, R6, RZ, P4 ;  /* 0x000000ff06077208 */ /* 0x000fe20002000000 */
[----:B------:R-:W-:Y:S01]  /*1e50*/  ULDC UR10, c[0x0][0x604] ;  /* 0x00018100000a7ab9 */ /* 0x000fe20000000800 */
[----:B------:R-:W-:Y:S01]  /*1e60*/  FSETP.GEU.AND P4, PT, R35, -126, PT ;  /* 0xc2fc00002300780b */ /* 0x000fe20003f8e000 */
[----:B------:R-:W2:Y:S01]  /*1e70*/  MUFU.EX2 R18, R34 ;  /* 0x0000002200127308 */ /* 0x000ea20000000800 */
[----:B---3--:R-:W-:Y:S01]  /*1e80*/  @!P5 FMUL R27, R27, R27 ;  /* 0x0000001b1b1bd220 */ /* 0x008fe20000400000 */
[----:B------:R-:W-:Y:S01]  /*1e90*/  FSETP.GEU.AND P5, PT, R39, -126, PT ;  /* 0xc2fc00002700780b */ /* 0x000fe20003fae000 */
[----:B------:R-:W-:Y:S01]  /*1ea0*/  FFMA R11, R47, UR10, -R8 ;  /* 0x0000000a2f0b7c23 */ /* 0x000fe20008000808 */
[----:B------:R-:W-:-:S02]  /*1eb0*/  ULDC UR10, c[0x0][0x604] ;  /* 0x00018100000a7ab9 */ /* 0x000fc40000000800 */
[--C-:B------:R-:W-:Y:S01]  /*1ec0*/  FFMA R50, R50, UR10, -R8.reuse ;  /* 0x0000000a32327c23 */ /* 0x100fe20008000808 */
[----:B------:R-:W-:Y:S01]  /*1ed0*/  ULDC UR10, c[0x0][0x604] ;  /* 0x00018100000a7ab9 */ /* 0x000fe20000000800 */
[----:B------:R-:W-:Y:S01]  /*1ee0*/  @!P6 FMUL R38, R38, 0.5 ;  /* 0x3f0000002626e820 */ /* 0x000fe20000400000 */
[----:B-1----:R-:W-:Y:S01]  /*1ef0*/  @!P3 FMUL R16, R16, R16 ;  /* 0x000000101010b220 */ /* 0x002fe20000400000 */
[----:B------:R-:W-:Y:S01]  /*1f00*/  FSETP.GEU.AND P3, PT, R42, -126, PT ;  /* 0xc2fc00002a00780b */ /* 0x000fe20003f6e000 */
[----:B------:R-:W1:Y:S01]  /*1f10*/  MUFU.EX2 R31, R31 ;  /* 0x0000001f001f7308 */ /* 0x000e620000000800 */
[----:B------:R-:W-:Y:S01]  /*1f20*/  @!P4 FMUL R35, R35, 0.5 ;  /* 0x3f0000002323c820 */ /* 0x000fe20000400000 */
[--C-:B------:R-:W-:Y:S01]  /*1f30*/  FFMA R12, R51, UR10, -R8.reuse ;  /* 0x0000000a330c7c23 */ /* 0x100fe20008000808 */
[----:B------:R-:W-:Y:S01]  /*1f40*/  ULDC UR10, c[0x0][0x604] ;  /* 0x00018100000a7ab9 */ /* 0x000fe20000000800 */
[----:B------:R-:W-:Y:S01]  /*1f50*/  @!P5 FMUL R39, R39, 0.5 ;  /* 0x3f0000002727d820 */ /* 0x000fe20000400000 */
[----:B------:R-:W-:Y:S01]  /*1f60*/  FFMA R54, R54, UR10, -R8 ;  /* 0x0000000a36367c23 */ /* 0x000fe20008000808 */
[----:B--2---:R-:W-:Y:S01]  /*1f70*/  @!P1 FMUL R18, R18, R18 ;  /* 0x0000001212129220 */ /* 0x004fe20000400000 */
[----:B------:R-:W-:Y:S01]  /*1f80*/  FSETP.GEU.AND P1, PT, R46, -126, PT ;  /* 0xc2fc00002e00780b */ /* 0x000fe20003f2e000 */
[----:B------:R-:W2:Y:S01]  /*1f90*/  MUFU.EX2 R35, R35 ;  /* 0x0000002300237308 */ /* 0x000ea20000000800 */
[----:B------:R-:W-:-:S02]  /*1fa0*/  ULDC UR10, c[0x0][0x604] ;  /* 0x00018100000a7ab9 */ /* 0x000fc40000000800 */
[----:B------:R-:W-:Y:S01]  /*1fb0*/  FFMA R8, R55, UR10, -R8 ;  /* 0x0000000a37087c23 */ /* 0x000fe20008000808 */
[----:B------:R-:W-:Y:S01]  /*1fc0*/  @!P3 FMUL R42, R42, 0.5 ;  /* 0x3f0000002a2ab820 */ /* 0x000fe20000400000 */
[----:B------:R-:W-:Y:S02]  /*1fd0*/  ULDC UR10, c[0x0][0x604] ;  /* 0x00018100000a7ab9 */ /* 0x000fe40000000800 */
[----:B------:R-:W-:Y:S01]  /*1fe0*/  FMUL R7, R7, UR10 ;  /* 0x0000000a07077c20 */ /* 0x000fe20008400000 */
[----:B------:R-:W3:Y:S01]  /*1ff0*/  MUFU.EX2 R38, R38 ;  /* 0x0000002600267308 */ /* 0x000ee20000000800 */
[----:B-1----:R-:W-:Y:S01]  /*2000*/  @!P2 FMUL R31, R31, R31 ;  /* 0x0000001f1f1fa220 */ /* 0x002fe20000400000 */
[----:B------:R-:W-:Y:S01]  /*2010*/  FSETP.GEU.AND P2, PT, R10, -126, PT ;  /* 0xc2fc00000a00780b */ /* 0x000fe20003f4e000 */
[----:B------:R-:W-:Y:S01]  /*2020*/  ULDC UR10, c[0x0][0x604] ;  /* 0x00018100000a7ab9 */ /* 0x000fe20000000800 */
[----:B------:R-:W-:Y:S01]  /*2030*/  @!P1 FMUL R46, R46, 0.5 ;  /* 0x3f0000002e2e9820 */ /* 0x000fe20000400000 */
[--C-:B------:R-:W-:Y:S01]  /*2040*/  FFMA R24, R24, UR10, -R7.reuse ;  /* 0x0000000a18187c23 */ /* 0x100fe20008000807 */
[----:B------:R-:W-:Y:S01]  /*2050*/  ULDC UR10, c[0x0][0x604] ;  /* 0x00018100000a7ab9 */ /* 0x000fe20000000800 */
[--C-:B------:R-:W-:Y:S01]  /*2060*/  FFMA R52, R52, UR11, -R7.reuse ;  /* 0x0000000b34347c23 */ /* 0x100fe20008000807 */
[----:B------:R-:W1:Y:S01]  /*2070*/  MUFU.EX2 R39, R39 ;  /* 0x0000002700277308 */ /* 0x000e620000000800 */
[----:B--2---:R-:W-:Y:S01]  /*2080*/  @!P4 FMUL R35, R35, R35 ;  /* 0x000000232323c220 */ /* 0x004fe20000400000 */
[----:B------:R-:W-:Y:S01]  /*2090*/  FSETP.GEU.AND P4, PT, R11, -126, PT ;  /* 0xc2fc00000b00780b */ /* 0x000fe20003f8e000 */
[----:B------:R-:W-:Y:S01]  /*20a0*/  FFMA R25, R25, UR10, -R7 ;  /* 0x0000000a19197c23 */ /* 0x000fe20008000807 */
[----:B------:R-:W-:-:S02]  /*20b0*/  ULDC UR10, c[0x0][0x604] ;  /* 0x00018100000a7ab9 */ /* 0x000fc40000000800 */
[--C-:B------:R-:W-:Y:S01]  /*20c0*/  FFMA R28, R28, UR10, -R7.reuse ;  /* 0x0000000a1c1c7c23 */ /* 0x100fe20008000807 */
[----:B------:R-:W-:Y:S01]  /*20d0*/  @!P2 FMUL R10, R10, 0.5 ;  /* 0x3f0000000a0aa820 */ /* 0x000fe20000400000 */
[----:B------:R-:W2:Y:S01]  /*20e0*/  MUFU.EX2 R43, R42 ;  /* 0x0000002a002b7308 */ /* 0x000ea20000000800 */
[----:B---3--:R-:W-:Y:S01]  /*20f0*/  @!P6 FMUL R38, R38, R38 ;  /* 0x000000262626e220 */ /* 0x008fe20000400000 */
[----:B------:R-:W-:Y:S01]  /*2100*/  FSETP.GEU.AND P6, PT, R50, -126, PT ;  /* 0xc2fc00003200780b */ /* 0x000fe20003fce000 */
[----:B------:R-:W-:Y:S02]  /*2110*/  ULDC UR10, c[0x0][0x604] ;  /* 0x00018100000a7ab9 */ /* 0x000fe40000000800 */
[--C-:B------:R-:W-:Y:S01]  /*2120*/  FFMA R29, R29, UR10, -R7.reuse ;  /* 0x0000000a1d1d7c23 */ /* 0x100fe20008000807 */
[----:B------:R-:W-:Y:S01]  /*2130*/  ULDC UR10, c[0x0][0x604] ;  /* 0x00018100000a7ab9 */ /* 0x000fe20000000800 */
[----:B------:R-:W-:Y:S01]  /*2140*/  @!P4 FMUL R11, R11, 0.5 ;  /* 0x3f0000000b0bc820 */ /* 0x000fe20000400000 */
[----:B------:R-:W3:Y:S01]  /*2150*/  MUFU.EX2 R47, R46 ;  /* 0x0000002e002f7308 */ /* 0x000ee20000000800 */
[----:B-1----:R-:W-:Y:S01]  /*2160*/  @!P5 FMUL R39, R39, R39 ;  /* 0x000000272727d220 */ /* 0x002fe20000400000 */
[----:B------:R-:W-:Y:S01]  /*2170*/  FSETP.GEU.AND P5, PT, R12, -126, PT ;  /* 0xc2fc00000c00780b */ /* 0x000fe20003fae000 */
[----:B------:R-:W-:Y:S01]  /*2180*/  FFMA R32, R32, UR10, -R7 ;  /* 0x0000000a20207c23 */ /* 0x000fe20008000807 */
[----:B------:R-:W-:-:S02]  /*2190*/  ULDC UR10, c[0x0][0x604] ;  /* 0x00018100000a7ab9 */ /* 0x000fc40000000800 */
[--C-:B------:R-:W-:Y:S01]  /*21a0*/  FFMA R33, R33, UR10, -R7.reuse ;  /* 0x0000000a21217c23 */ /* 0x100fe20008000807 */
[----:B------:R-:W-:Y:S01]  /*21b0*/  @!P6 FMUL R50, R50, 0.5 ;  /* 0x3f0000003232e820 */ /* 0x000fe20000400000 */
[----:B------:R-:W1:Y:S01]  /*21c0*/  MUFU.EX2 R22, R11 ;  /* 0x0000000b00167308 */ /* 0x000e620000000800 */
[----:B--2---:R-:W-:Y:S01]  /*21d0*/  @!P3 FMUL R43, R43, R43 ;  /* 0x0000002b2b2bb220 */ /* 0x004fe20000400000 */
[----:B------:R-:W-:Y:S01]  /*21e0*/  FSETP.GEU.AND P3, PT, R54, -126, PT ;  /* 0xc2fc00003600780b */ /* 0x000fe20003f6e000 */
[----:B------:R-:W-:Y:S02]  /*21f0*/  ULDC UR10, c[0x0][0x604] ;  /* 0x00018100000a7ab9 */ /* 0x000fe40000000800 */
[--C-:B------:R-:W-:Y:S01]  /*2200*/  FFMA R36, R36, UR10, -R7.reuse ;  /* 0x0000000a24247c23 */ /* 0x100fe20008000807 */
[----:B------:R-:W-:Y:S01]  /*2210*/  ULDC UR10, c[0x0][0x604] ;  /* 0x00018100000a7ab9 */ /* 0x000fe20000000800 */
[----:B------:R-:W-:Y:S01]  /*2220*/  @!P5 FMUL R12, R12, 0.5 ;  /* 0x3f0000000c0cd820 */ /* 0x000fe20000400000 */
[----:B------:R-:W2:Y:S01]  /*2230*/  MUFU.EX2 R51, R50 ;  /* 0x0000003200337308 */ /* 0x000ea20000000800 */
[----:B---3--:R-:W-:Y:S01]  /*2240*/  @!P1 FMUL R47, R47, R47 ;  /* 0x0000002f2f2f9220 */ /* 0x008fe20000400000 */
[----:B------:R-:W-:Y:S01]  /*2250*/  FSETP.GEU.AND P1, PT, R24, -126, PT ;  /* 0xc2fc00001800780b */ /* 0x000fe20003f2e000 */
[----:B------:R-:W-:Y:S01]  /*2260*/  FFMA R37, R37, UR10, -R7 ;  /* 0x0000000a25257c23 */ /* 0x000fe20008000807 */
[----:B------:R-:W-:-:S02]  /*2270*/  ULDC UR10, c[0x0][0x604] ;  /* 0x00018100000a7ab9 */ /* 0x000fc40000000800 */
[--C-:B------:R-:W-:Y:S01]  /*2280*/  FFMA R40, R40, UR10, -R7.reuse ;  /* 0x0000000a28287c23 */ /* 0x100fe20008000807 */
[----:B------:R-:W-:Y:S01]  /*2290*/  @!P3 FMUL R54, R54, 0.5 ;  /* 0x3f0000003636b820 */ /* 0x000fe20000400000 */
[----:B------:R-:W3:Y:S01]  /*22a0*/  MUFU.EX2 R20, R10 ;  /* 0x0000000a00147308 */ /* 0x000ee20000000800 */
[----:B-1----:R-:W-:Y:S01]  /*22b0*/  @!P4 FMUL R22, R22, R22 ;  /* 0x000000161616c220 */ /* 0x002fe20000400000 */
[----:B------:R-:W-:Y:S01]  /*22c0*/  FSETP.GEU.AND P4, PT, R25, -126, PT ;  /* 0xc2fc00001900780b */ /* 0x000fe20003f8e000 */
[----:B------:R-:W-:Y:S02]  /*22d0*/  ULDC UR10, c[0x0][0x604] ;  /* 0x00018100000a7ab9 */ /* 0x000fe40000000800 */
[--C-:B------:R-:W-:Y:S01]  /*22e0*/  FFMA R41, R41, UR10, -R7.reuse ;  /* 0x0000000a29297c23 */ /* 0x100fe20008000807 */
[----:B------:R-:W-:Y:S01]  /*22f0*/  ULDC UR10, c[0x0][0x604] ;  /* 0x00018100000a7ab9 */ /* 0x000fe20000000800 */
[----:B------:R-:W-:Y:S01]  /*2300*/  @!P1 FMUL R24, R24, 0.5 ;  /* 0x3f00000018189820 */ /* 0x000fe20000400000 */
        /* <DEDUP_REMOVED lines=14> */
[----:B------:R3:W4:Y:S01]  /*23f0*/  MUFU.EX2 R11, R25 ;  /* 0x00000019000b7308 */ /* 0x0007220000000800 */
[----:B-1----:R-:W-:Y:S01]  /*2400*/  @!P5 FMUL R42, R42, R42 ;  /* 0x0000002a2a2ad220 */ /* 0x002fe20000400000 */
[----:B------:R-:W-:Y:S01]  /*2410*/  FSETP.GEU.AND P5, PT, R29, -126, PT ;  /* 0xc2fc00001d00780b */ /* 0x000fe20003fae000 */
[----:B------:R-:W-:Y:S01]  /*2420*/  FFMA R48, R48, UR10, -R7 ;  /* 0x0000000a30307c23 */ /* 0x000fe20008000807 */
[----:B------:R-:W-:-:S02]  /*2430*/  ULDC UR10, c[0x0][0x604] ;  /* 0x00018100000a7ab9 */ /* 0x000fc40000000800 */
[----:B------:R-:W-:Y:S01]  /*2440*/  FFMA R7, R53, UR10, -R7 ;  /* 0x0000000a35077c23 */ /* 0x000fe20008000807 */
[----:B------:R-:W-:Y:S01]  /*2450*/  @!P2 FMUL R8, R8, 0.5 ;  /* 0x3f0000000808a820 */ /* 0x000fe20000400000 */
[----:B------:R-:W1:Y:S01]  /*2460*/  MUFU.EX2 R26, R28 ;  /* 0x0000001c001a7308 */ /* 0x000e620000000800 */
[----:B--2---:R-:W-:Y:S01]  /*2470*/  @!P3 FMUL R55, R55, R55 ;  /* 0x000000373737b220 */ /* 0x004fe20000400000 */
[----:B------:R-:W-:Y:S01]  /*2480*/  FSETP.GEU.AND P3, PT, R32, -126, PT ;  /* 0xc2fc00002000780b */ /* 0x000fe20003f6e000 */
[----:B---3--:R-:W-:Y:S01]  /*2490*/  FADD R25, R18, R51 ;  /* 0x0000003312197221 */ /* 0x008fe20000000000 */
[----:B------:R-:W-:-:S03]  /*24a0*/  F2FP.F16.F32.PACK_AB R53, R42, R51 ;  /* 0x000000332a35723e */ /* 0x000fc600000000ff */
[----:B------:R-:W-:Y:S01]  /*24b0*/  @!P5 FMUL R29, R29, 0.5 ;  /* 0x3f0000001d1dd820 */ /* 0x000fe20000400000 */
[----:B------:R2:W3:Y:S01]  /*24c0*/  MUFU.EX2 R46, R8 ;  /* 0x00000008002e7308 */ /* 0x0004e20000000800 */
[----:B----4-:R-:W-:Y:S01]  /*24d0*/  @!P4 FMUL R11, R11, R11 ;  /* 0x0000000b0b0bc220 */ /* 0x010fe20000400000 */
[----:B------:R-:W-:-:S05]  /*24e0*/  FSETP.GEU.AND P4, PT, R37, -126, PT ;  /* 0xc2fc00002500780b */ /* 0x000fca0003f8e000 */
[----:B------:R-:W-:Y:S01]  /*24f0*/  @!P3 FMUL R32, R32, 0.5 ;  /* 0x3f0000002020b820 */ /* 0x000fe20000400000 */
[----:B------:R-:W4:Y:S01]  /*2500*/  MUFU.EX2 R24, R24 ;  /* 0x0000001800187308 */ /* 0x000f220000000800 */
[----:B-1----:R-:W-:Y:S01]  /*2510*/  @!P6 FMUL R26, R26, R26 ;  /* 0x0000001a1a1ae220 */ /* 0x002fe20000400000 */
[----:B------:R-:W-:Y:S01]  /*2520*/  FSETP.GEU.AND P6, PT, R40, -126, PT ;  /* 0xc2fc00002800780b */ /* 0x000fe20003fce000 */
[----:B--2---:R-:W-:-:S04]  /*2530*/  FADD R8, R14, R43 ;  /* 0x0000002b0e087221 */ /* 0x004fc80000000000 */
[----:B------:R-:W-:Y:S01]  /*2540*/  @!P4 FMUL R37, R37, 0.5 ;  /* 0x3f0000002525c820 */ /* 0x000fe20000400000 */
[----:B------:R1:W2:Y:S01]  /*2550*/  MUFU.EX2 R13, R29 ;  /* 0x0000001d000d7308 */ /* 0x0002a20000000800 */
[----:B---3--:R-:W-:Y:S01]  /*2560*/  @!P2 FMUL R46, R46, R46 ;  /* 0x0000002e2e2ea220 */ /* 0x008fe20000400000 */
[----:B------:R-:W-:-:S05]  /*2570*/  FSETP.GEU.AND P2, PT, R33, -126, PT ;  /* 0xc2fc00002100780b */ /* 0x000fca0003f4e000 */
[----:B------:R-:W-:Y:S01]  /*2580*/  @!P6 FMUL R40, R40, 0.5 ;  /* 0x3f0000002828e820 */ /* 0x000fe20000400000 */
[----:B------:R-:W3:Y:S01]  /*2590*/  MUFU.EX2 R28, R32 ;  /* 0x00000020001c7308 */ /* 0x000ee20000000800 */
[----:B----4-:R-:W-:Y:S01]  /*25a0*/  @!P1 FMUL R24, R24, R24 ;  /* 0x0000001818189220 */ /* 0x010fe20000400000 */
[----:B------:R-:W-:Y:S01]  /*25b0*/  FSETP.GEU.AND P1, PT, R36, -126, PT ;  /* 0xc2fc00002400780b */ /* 0x000fe20003f2e000 */
[----:B-1----:R-:W-:-:S04]  /*25c0*/  FADD R29, R27, R20 ;  /* 0x000000141b1d7221 */ /* 0x002fc80000000000 */
[----:B------:R-:W-:Y:S01]  /*25d0*/  @!P2 FMUL R33, R33, 0.5 ;  /* 0x3f0000002121a820 */ /* 0x000fe20000400000 */
[----:B------:R-:W1:Y:S01]  /*25e0*/  MUFU.EX2 R37, R37 ;  /* 0x0000002500257308 */ /* 0x000e620000000800 */
[----:B--2---:R-:W-:Y:S01]  /*25f0*/  @!P5 FMUL R13, R13, R13 ;  /* 0x0000000d0d0dd220 */ /* 0x004fe20000400000 */
[----:B------:R-:W-:-:S05]  /*2600*/  FSETP.GEU.AND P5, PT, R41, -126, PT ;  /* 0xc2fc00002900780b */ /* 0x000fca0003fae000 */
[----:B------:R-:W-:Y:S01]  /*2610*/  @!P1 FMUL R36, R36, 0.5 ;  /* 0x3f00000024249820 */ /* 0x000fe20000400000 */
[----:B------:R2:W4:Y:S01]  /*2620*/  MUFU.EX2 R15, R33 ;  /* 0x00000021000f7308 */ /* 0x0005220000000800 */
[----:B---3--:R-:W-:Y:S01]  /*2630*/  @!P3 FMUL R28, R28, R28 ;  /* 0x0000001c1c1cb220 */ /* 0x008fe20000400000 */
[----:B------:R-:W-:-:S05]  /*2640*/  FSETP.GEU.AND P3, PT, R49, -126, PT ;  /* 0xc2fc00003100780b */ /* 0x000fca0003f6e000 */
[----:B------:R-:W-:Y:S01]  /*2650*/  @!P5 FMUL R41, R41, 0.5 ;  /* 0x3f0000002929d820 */ /* 0x000fe20000400000 */
[----:B------:R3:W5:Y:S01]  /*2660*/  MUFU.EX2 R30, R36 ;  /* 0x00000024001e7308 */ /* 0x0007620000000800 */
[----:B-1----:R-:W-:Y:S01]  /*2670*/  @!P4 FMUL R37, R37, R37 ;  /* 0x000000252525c220 */ /* 0x002fe20000400000 */
[----:B------:R-:W-:Y:S01]  /*2680*/  FSETP.GEU.AND P4, PT, R48, -126, PT ;  /* 0xc2fc00003000780b */ /* 0x000fe20003f8e000 */
[----:B--2---:R-:W-:-:S04]  /*2690*/  FADD R33, R16, R47 ;  /* 0x0000002f10217221 */ /* 0x004fc80000000000 */
[----:B------:R-:W-:Y:S01]  /*26a0*/  @!P3 FMUL R49, R49, 0.5 ;  /* 0x3f0000003131b820 */ /* 0x000fe20000400000 */
[----:B------:R1:W2:Y:S01]  /*26b0*/  MUFU.EX2 R32, R41 ;  /* 0x0000002900207308 */ /* 0x0002a20000000800 */
[----:B----4-:R-:W-:Y:S01]  /*26c0*/  @!P2 FMUL R15, R15, R15 ;  /* 0x0000000f0f0fa220 */ /* 0x010fe20000400000 */
[----:B------:R-:W-:Y:S01]  /*26d0*/  FSETP.GEU.AND P2, PT, R44, -126, PT ;  /* 0xc2fc00002c00780b */ /* 0x000fe20003f4e000 */
[----:B---3--:R-:W-:-:S04]  /*26e0*/  FADD R36, R31, R22 ;  /* 0x000000161f247221 */ /* 0x008fc80000000000 */
[----:B------:R-:W-:Y:S01]  /*26f0*/  @!P4 FMUL R48, R48, 0.5 ;  /* 0x3f0000003030c820 */ /* 0x000fe20000400000 */
[----:B------:R3:W4:Y:S01]  /*2700*/  MUFU.EX2 R10, R49 ;  /* 0x00000031000a7308 */ /* 0x0007220000000800 */
[----:B-----5:R-:W-:Y:S01]  /*2710*/  @!P1 FMUL R30, R30, R30 ;  /* 0x0000001e1e1e9220 */ /* 0x020fe20000400000 */
[----:B------:R-:W-:Y:S01]  /*2720*/  FSETP.GEU.AND P1, PT, R45, -126, PT ;  /* 0xc2fc00002d00780b */ /* 0x000fe20003f2e000 */
[----:B-1----:R-:W-:-:S04]  /*2730*/  FADD R41, R39, R46 ;  /* 0x0000002e27297221 */ /* 0x002fc80000000000 */
[----:B------:R-:W-:Y:S01]  /*2740*/  @!P2 FMUL R44, R44, 0.5 ;  /* 0x3f0000002c2ca820 */ /* 0x000fe20000400000 */
[----:B------:R1:W5:Y:S01]  /*2750*/  MUFU.EX2 R17, R40 ;  /* 0x0000002800117308 */ /* 0x0003620000000800 */
[----:B--2---:R-:W-:Y:S01]  /*2760*/  @!P5 FMUL R32, R32, R32 ;  /* 0x000000202020d220 */ /* 0x004fe20000400000 */
[----:B------:R-:W-:Y:S01]  /*2770*/  FSETP.GEU.AND P5, PT, R52, -126, PT ;  /* 0xc2fc00003400780b */ /* 0x000fe20003fae000 */
[----:B---3--:R-:W-:Y:S01]  /*2780*/  FADD R49, R8, R25 ;  /* 0x0000001908317221 */ /* 0x008fe20000000000 */
[----:B------:R-:W-:Y:S01]  /*2790*/  FADD R41, R36, R41 ;  /* 0x0000002924297221 */ /* 0x000fe20000000000 */
[----:B------:R-:W-:Y:S02]  /*27a0*/  FADD R8, R11, R32 ;  /* 0x000000200b087221 */ /* 0x000fe40000000000 */
[----:B------:R-:W-:Y:S01]  /*27b0*/  @!P1 FMUL R45, R45, 0.5 ;  /* 0x3f0000002d2d9820 */ /* 0x000fe20000400000 */
[----:B------:R2:W3:Y:S01]  /*27c0*/  MUFU.EX2 R19, R44 ;  /* 0x0000002c00137308 */ /* 0x0004e20000000800 */
[----:B----4-:R-:W-:Y:S01]  /*27d0*/  @!P3 FMUL R10, R10, R10 ;  /* 0x0000000a0a0ab220 */ /* 0x010fe20000400000 */
[----:B------:R-:W-:Y:S01]  /*27e0*/  FSETP.GEU.AND P3, PT, R7, -126, PT ;  /* 0xc2fc00000700780b */ /* 0x000fe20003f6e000 */
[----:B-1----:R-:W-:-:S02]  /*27f0*/  FADD R40, R35, R42 ;  /* 0x0000002a23287221 */ /* 0x002fc40000000000 */
[----:B------:R-:W-:Y:S02]  /*2800*/  FADD R25, R15, R10 ;  /* 0x0000000a0f197221 */ /* 0x000fe40000000000 */
[----:B------:R-:W-:Y:S01]  /*2810*/  @!P5 FMUL R52, R52, 0.5 ;  /* 0x3f0000003434d820 */ /* 0x000fe20000400000 */
[----:B------:R-:W1:Y:S01]  /*2820*/  MUFU.EX2 R34, R45 ;  /* 0x0000002d00227308 */ /* 0x000e620000000800 */
[----:B--2---:R-:W-:Y:S01]  /*2830*/  FADD R44, R38, R55 ;  /* 0x00000037262c7221 */ /* 0x004fe20000000000 */
[----:B-----5:R-:W-:-:S05]  /*2840*/  @!P6 FMUL R17, R17, R17 ;  /* 0x000000111111e220 */ /* 0x020fca0000400000 */
[----:B------:R-:W-:Y:S01]  /*2850*/  @!P3 FMUL R7, R7, 0.5 ;  /* 0x3f0000000707b820 */ /* 0x000fe20000400000 */
[----:B------:R2:W4:Y:S01]  /*2860*/  MUFU.EX2 R21, R48 ;  /* 0x0000003000157308 */ /* 0x0005220000000800 */
[----:B---3--:R-:W-:Y:S01]  /*2870*/  @!P2 FMUL R19, R19, R19 ;  /* 0x000000131313a220 */ /* 0x008fe20000400000 */
[----:B------:R-:W-:-:S06]  /*2880*/  F2FP.F16.F32.PACK_AB R32, R32, R17 ;  /* 0x000000112020723e */ /* 0x000fcc00000000ff */
[----:B------:R-:W3:Y:S01]  /*2890*/  MUFU.EX2 R23, R52 ;  /* 0x0000003400177308 */ /* 0x000ee20000000800 */
[----:B-1----:R-:W-:Y:S01]  /*28a0*/  @!P1 FMUL R34, R34, R34 ;  /* 0x0000002222229220 */ /* 0x002fe20000400000 */
[----:B--2---:R-:W-:Y:S01]  /*28b0*/  FADD R48, R33, R44 ;  /* 0x0000002c21307221 */ /* 0x004fe20000000000 */
[----:B------:R-:W-:Y:S01]  /*28c0*/  FADD R44, R29, R40 ;  /* 0x000000281d2c7221 */ /* 0x000fe20000000000 */
[----:B------:R-:W-:Y:S01]  /*28d0*/  FADD R33, R8, R25 ;  /* 0x0000001908217221 */ /* 0x000fe20000000000 */
[----:B------:R-:W-:Y:S01]  /*28e0*/  FADD R25, R13, R34 ;  /* 0x000000220d197221 */ /* 0x000fe20000000000 */
[----:B------:R-:W-:Y:S01]  /*28f0*/  FADD R8, R26, R19 ;  /* 0x000000131a087221 */ /* 0x000fe20000000000 */
[----:B------:R-:W-:Y:S01]  /*2900*/  FADD R48, R49, R48 ;  /* 0x0000003031307221 */ /* 0x000fe20000000000 */
[----:B------:R1:W2:Y:S01]  /*2910*/  MUFU.EX2 R12, R7 ;  /* 0x00000007000c7308 */ /* 0x0002a20000000800 */
[----:B----4-:R-:W-:Y:S01]  /*2920*/  @!P4 FMUL R21, R21, R21 ;  /* 0x000000151515c220 */ /* 0x010fe20000400000 */
[----:B------:R-:W-:Y:S01]  /*2930*/  FADD R41, R44, R41 ;  /* 0x000000292c297221 */ /* 0x000fe20000000000 */
[----:B------:R-:W-:-:S02]  /*2940*/  F2FP.F16.F32.PACK_AB R26, R13, R26 ;  /* 0x0000001a0d1a723e */ /* 0x000fc400000000ff */
[----:B------:R-:W-:Y:S01]  /*2950*/  FADD R36, R28, R21 ;  /* 0x000000151c247221 */ /* 0x000fe20000000000 */
[----:B------:R-:W-:Y:S02]  /*2960*/  F2FP.F16.F32.PACK_AB R28, R15, R28 ;  /* 0x0000001c0f1c723e */ /* 0x000fe400000000ff */
[----:B------:R-:W-:Y:S01]  /*2970*/  F2FP.F16.F32.PACK_AB R34, R34, R19 ;  /* 0x000000132222723e */ /* 0x000fe200000000ff */
[----:B---3--:R-:W-:Y:S01]  /*2980*/  @!P5 FMUL R23, R23, R23 ;  /* 0x000000171717d220 */ /* 0x008fe20000400000 */
[----:B-1----:R-:W-:Y:S01]  /*2990*/  FADD R7, R24, R17 ;  /* 0x0000001118077221 */ /* 0x002fe20000000000 */
[----:B------:R-:W-:Y:S02]  /*29a0*/  F2FP.F16.F32.PACK_AB R24, R11, R24 ;  /* 0x000000180b18723e */ /* 0x000fe400000000ff */
[----:B------:R-:W-:Y:S01]  /*29b0*/  FADD R29, R30, R23 ;  /* 0x000000171e1d7221 */ /* 0x000fe20000000000 */
[----:B------:R-:W-:Y:S01]  /*29c0*/  FADD R7, R7, R36 ;  /* 0x0000002407077221 */ /* 0x000fe20000000000 */
[----:B------:R-:W-:Y:S01]  /*29d0*/  F2FP.F16.F32.PACK_AB R30, R37, R30 ;  /* 0x0000001e251e723e */ /* 0x000fe200000000ff */
[----:B--2---:R-:W-:Y:S01]  /*29e0*/  @!P3 FMUL R12, R12, R12 ;  /* 0x0000000c0c0cb220 */ /* 0x004fe20000400000 */
[----:B------:R-:W-:Y:S01]  /*29f0*/  FADD R8, R8, R29 ;  /* 0x0000001d08087221 */ /* 0x000fe20000000000 */
[----:B------:R-:W-:-:S02]  /*2a00*/  F2FP.F16.F32.PACK_AB R29, R35, R18 ;  /* 0x00000012231d723e */ /* 0x000fc400000000ff */
[----:B------:R-:W-:Y:S01]  /*2a10*/  FADD R40, R37, R12 ;  /* 0x0000000c25287221 */ /* 0x000fe20000000000 */
[----:B------:R-:W-:Y:S01]  /*2a20*/  FADD R8, R7, R8 ;  /* 0x0000000807087221 */ /* 0x000fe20000000000 */
[----:B------:R-:W-:Y:S01]  /*2a30*/  FADD R7, R48, R41 ;  /* 0x0000002930077221 */ /* 0x000fe20000000000 */
[----:B------:R-:W-:Y:S01]  /*2a40*/  F2FP.F16.F32.PACK_AB R35, R22, R47 ;  /* 0x0000002f1623723e */ /* 0x000fe200000000ff */
[----:B------:R-:W-:Y:S01]  /*2a50*/  FADD R40, R25, R40 ;  /* 0x0000002819287221 */ /* 0x000fe20000000000 */
[----:B------:R-:W-:Y:S02]  /*2a60*/  MOV R25, UR30 ;  /* 0x0000001e00197c02 */ /* 0x000fe40008000f00 */
[----:B------:R-:W-:Y:S01]  /*2a70*/  F2FP.F16.F32.PACK_AB R52, R10, R21 ;  /* 0x000000150a34723e */ /* 0x000fe200000000ff */
[----:B------:R-:W-:Y:S01]  /*2a80*/  FADD R33, R33, R40 ;  /* 0x0000002821217221 */ /* 0x000fe20000000000 */
[----:B------:R1:W-:Y:S01]  /*2a90*/  SYNCS.ARRIVE.TRANS64.A1T0 RZ, [R25+UR31], RZ ;  /* 0x000000ff19ff79a7 */ /* 0x0003e2000810001f */
[----:B------:R-:W-:-:S02]  /*2aa0*/  F2FP.F16.F32.PACK_AB R54, R12, R23 ;  /* 0x000000170c36723e */ /* 0x000fc400000000ff */
[----:B------:R-:W-:Y:S01]  /*2ab0*/  FADD R8, R8, R33 ;  /* 0x0000002108087221 */ /* 0x000fe20000000000 */
[----:B------:R-:W-:Y:S02]  /*2ac0*/  F2FP.F16.F32.PACK_AB R33, R20, R43 ;  /* 0x0000002b1421723e */ /* 0x000fe400000000ff */
[----:B-1----:R-:W-:Y:S02]  /*2ad0*/  F2FP.F16.F32.PACK_AB R25, R27, R14 ;  /* 0x0000000e1b19723e */ /* 0x002fe400000000ff */
[----:B------:R-:W-:Y:S02]  /*2ae0*/  F2FP.F16.F32.PACK_AB R27, R31, R16 ;  /* 0x000000101f1b723e */ /* 0x000fe400000000ff */
[----:B------:R-:W-:Y:S01]  /*2af0*/  F2FP.F16.F32.PACK_AB R31, R39, R38 ;  /* 0x00000026271f723e */ /* 0x000fe200000000ff */
[----:B------:R-:W-:Y:S06]  /*2b00*/  @!P0 BRA `(.L_x_19) ;  /* 0x0000000000048947 */ /* 0x000fec0003800000 */
[----:B------:R-:W-:Y:S01]  /*2b10*/  BPT.TRAP 0x1 ;  /* 0x000000040000795c */ /* 0x000fe20000300000 */
.L_x_19:
[----:B------:R-:W1:Y:S02]  /*2b20*/  SYNCS.PHASECHK.TRANS64.TRYWAIT P1, [UR36+0x23008], R9 ;  /* 0x02300809ff0075a7 */ /* 0x000e640008020164 */
[----:B-1----:R-:W-:Y:S05]  /*2b30*/  @!P1 BRA `(.L_x_20) ;  /* 0x0000008c00909947 */ /* 0x002fea0003800000 */
.L_x_110:
[----:B------:R-:W-:Y:S01]  /*2b40*/  UIADD3 UR10, UR6, 0x500, URZ ;  /* 0x00000500060a7890 */ /* 0x000fe2000fffe03f */
[----:B------:R-:W-:Y:S01]  /*2b50*/  WARPGROUP.ARRIVE ;  /* 0x00000000000079c5 */ /* 0x000fe20000000000 */
[----:B------:R-:W-:Y:S01]  /*2b60*/  UMOV UR11, 0x80000020 ;  /* 0x80000020000b7882 */ /* 0x000fe20000000000 */
[----:B------:R-:W-:Y:S01]  /*2b70*/  UIADD3 UR14, UR6, 0x600, URZ ;  /* 0x00000600060e7890 */ /* 0x000fe2000fffe03f */
[----:B------:R-:W-:Y:S01]  /*2b80*/  F2FP.F16.F32.PACK_AB R55, R46, R55 ;  /* 0x000000372e37723e */ /* 0x000fe200000000ff */
[----:B------:R-:W-:Y:S01]  /*2b90*/  UMOV UR15, 0x80000020 ;  /* 0x80000020000f7882 */ /* 0x000fe20000000000 */
[----:B------:R-:W-:Y:S01]  /*2ba0*/  UIADD3 UR18, UR6, 0x700, URZ ;  /* 0x0000070006127890 */ /* 0x000fe2000fffe03f */
[----:B------:R-:W-:Y:S02]  /*2bb0*/  UMOV UR19, 0x80000020 ;  /* 0x8000002000137882 */ /* 0x000fe40000000000 */
[----:B------:R-:W-:Y:S01]  /*2bc0*/  HGMMA.64x32x16.F32 R120, R24, gdesc[UR8].tnspB, RZ, !UPT, gsb0 ;  /* 0x4060000818787df0 */ /* 0x000fe2000c0008ff */
[----:B------:R-:W-:Y:S01]  /*2bd0*/  UIADD3 UR22, UR6, 0x800, URZ ;  /* 0x0000080006167890 */ /* 0x000fe2000fffe03f */
[----:B------:R-:W-:Y:S01]  /*2be0*/  UMOV UR23, 0x80000020 ;  /* 0x8000002000177882 */ /* 0x000fe20000000000 */
[----:B------:R-:W-:Y:S01]  /*2bf0*/  UIADD3 UR10, UR6, 0x900, URZ ;  /* 0x00000900060a7890 */ /* 0x000fe2000fffe03f */
[----:B------:R-:W-:Y:S01]  /*2c00*/  UMOV UR11, 0x80000020 ;  /* 0x80000020000b7882 */ /* 0x000fe20000000000 */
[----:B------:R-:W-:-:S02]  /*2c10*/  WARPGROUP.DEPBAR.LE gsb0, 0x0 ;  /* 0x00008000000079c5 */ /* 0x000fc40000010000 */
[----:B------:R-:W-:-:S06]  /*2c20*/  WARPGROUP.ARRIVE ;  /* 0x00000000000079c5 */ /* 0x000fcc0000000000 */
[----:B------:R-:W-:Y:S01]  /*2c30*/  HGMMA.64x32x16.F32 R104, R24, gdesc[UR12].tnspB, RZ, !UPT, gsb0 ;  /* 0x4060000c18687df0 */ /* 0x000fe2000c0008ff */
[----:B------:R-:W-:Y:S01]  /*2c40*/  UIADD3 UR14, UR6, 0x640, URZ ;  /* 0x00000640060e7890 */ /* 0x000fe2000fffe03f */
[----:B------:R-:W-:Y:S01]  /*2c50*/  UMOV UR15, 0x80000020 ;  /* 0x80000020000f7882 */ /* 0x000fe20000000000 */
[----:B------:R-:W-:Y:S02]  /*2c60*/  WARPGROUP.DEPBAR.LE gsb0, 0x0 ;  /* 0x00008000000079c5 */ /* 0x000fe40000010000 */
        /* <DEDUP_REMOVED lines=16> */
[----:B------:R-:W-:Y:S01]  /*2d70*/  HGMMA.64x32x16.F32 R120, R28, gdesc[UR8].tnspB, R120, gsb0 ;  /* 0x406000081c787df0 */ /* 0x000fe20008000878 */
        /* <DEDUP_REMOVED lines=54> */
[----:B------:R-:W-:Y:S03]  /*30e0*/  HGMMA.64x32x16.F32 R104, R52, gdesc[UR12].tnspB, R104, gsb0 ;  /* 0x4060000c34687df0 */ /* 0x000fe60008000868 */
        /* <DEDUP_REMOVED lines=10> */
[----:B------:R-:W-:Y:S05]  /*3190*/  @!P0 BRA `(.L_x_21) ;  /* 0x0000000000048947 */ /* 0x000fea0003800000 */
[----:B------:R-:W-:Y:S01]  /*31a0*/  BPT.TRAP 0x1 ;  /* 0x000000040000795c */ /* 0x000fe20000300000 */
.L_x_21:
[----:B------:R-:W-:Y:S01]  /*31b0*/  UISETP.GT.U32.AND UP0, UPT, UR5, 0x1, UPT ;  /* 0x000000010500788c */ /* 0x000fe2000bf04070 */
[----:B------:R-:W-:Y:S01]  /*31c0*/  MOV R12, RZ ;  /* 0x000000ff000c7202 */ /* 0x000fe20000000f00 */
[----:B------:R-:W-:-:S04]  /*31d0*/  UIADD3 UR10, UR36, 0x23028, URZ ;  /* 0x00023028240a7890 */ /* 0x000fc8000fffe03f */
[----:B------:R-:W-:Y:S01]  /*31e0*/  PLOP3.LUT P1, PT, PT, PT, UP0, 0x80, 0x0 ;  /* 0x000000000000781c */ /* 0x000fe20003f2f008 */
[----:B------:R-:W-:-:S09]  /*31f0*/  UPRMT UR10, URZ, 0x654, UR10 ;  /* 0x000006543f0a7896 */ /* 0x000fd2000800000a */
[----:B------:R-:W-:Y:S03]  /*3200*/  SYNCS.ARRIVE.TRANS64.RED.A1T0 RZ, [UR10], RZ ;  /* 0x000000ffffff79a7 */ /* 0x000fe6000810040a */
[----:B------:R-:W-:Y:S05]  /*3210*/  @P1 BRA `(.L_x_22) ;  /* 0x0000000000041947 */ /* 0x000fea0003800000 */
[----:B------:R-:W-:Y:S01]  /*3220*/  BPT.TRAP 0x1 ;  /* 0x000000040000795c */ /* 0x000fe20000300000 */
.L_x_22:
[----:B------:R-:W-:Y:S01]  /*3230*/  ISETP.GE.AND P2, PT, R3, 0x4, PT ;  /* 0x000000040300780c */ /* 0x000fe20003f46270 */
[----:B------:R-:W-:Y:S01]  /*3240*/  UMOV UR39, 0x1 ;  /* 0x0000000100277882 */ /* 0x000fe20000000000 */
[----:B------:R-:W-:Y:S01]  /*3250*/  UMOV UR5, 0x2 ;  /* 0x0000000200057882 */ /* 0x000fe20000000000 */
[----:B------:R-:W-:Y:S01]  /*3260*/  IADD3 R5, R5, 0x40, RZ ;  /* 0x0000004005057810 */ /* 0x000fe20007ffe0ff */
[----:B-1----:R-:W-:-:S09]  /*3270*/  VIADD R9, R3, 0xfffffffe ;  /* 0xfffffffe03097836 */ /* 0x002fd20000000000 */
[----:B------:R-:W-:Y:S05]  /*3280*/  @!P2 BRA `(.L_x_23) ;  /* 0x0000002000bca947 */ /* 0x000fea0003800000 */
[----:B------:R-:W-:Y:S01]  /*3290*/  IADD3 R10, R3, -0x3, RZ ;  /* 0xfffffffd030a7810 */ /* 0x000fe20007ffe0ff */
[----:B------:R-:W-:Y:S01]  /*32a0*/  UMOV UR5, 0x2 ;  /* 0x0000000200057882 */ /* 0x000fe20000000000 */
[----:B------:R-:W-:Y:S01]  /*32b0*/  MOV R11, R6 ;  /* 0x00000006000b7202 */ /* 0x000fe20000000f00 */
[----:B------:R-:W-:Y:S01]  /*32c0*/  UMOV UR39, 0x1 ;  /* 0x0000000100277882 */ /* 0x000fe20000000000 */
[----:B------:R-:W-:Y:S01]  /*32d0*/  MOV R13, R4 ;  /* 0x00000004000d7202 */ /* 0x000fe20000000f00 */
[----:B------:R-:W-:Y:S01]  /*32e0*/  ULDC UR52, c[0x0][0x604] ;  /* 0x0001810000347ab9 */ /* 0x000fe20000000800 */
[----:B------:R-:W-:-:S07]  /*32f0*/  MOV R12, RZ ;  /* 0x000000ff000c7202 */ /* 0x000fce0000000f00 */
.L_x_34:
[----:B------:R-:W-:Y:S02]  /*3300*/  PLOP3.LUT P3, PT, PT, PT, UP1, 0x80, 0x0 ;  /* 0x000000000000781c */ /* 0x000fe40003f6f018 */
[----:B------:R-:W-:-:S11]  /*3310*/  MOV R9, R10 ;  /* 0x0000000a00097202 */ /* 0x000fd60000000f00 */
[----:B------:R-:W-:Y:S05]  /*3320*/  @!P3 BRA `(.L_x_24) ;  /* 0x000000000004b947 */ /* 0x000fea0003800000 */
[----:B------:R-:W-:Y:S01]  /*3330*/  BPT.TRAP 0x1 ;  /* 0x000000040000795c */ /* 0x000fe20000300000 */
.L_x_24:
[----:B------:R-:W-:Y:S01]  /*3340*/  ULEA UR10, UR5, UR36, 0x3 ;  /* 0x00000024050a7291 */ /* 0x000fe2000f8e183f */
[----:B------:R-:W-:-:S08]  /*3350*/  SHF.L.U32 R3, R12, 0x1f, RZ ;  /* 0x0000001f0c037819 */ /* 0x000fd000000006ff */
[----:B------:R-:W1:Y:S02]  /*3360*/  SYNCS.PHASECHK.TRANS64.TRYWAIT P2, [UR10+0x23000], R3 ;  /* 0x02300003ff0075a7 */ /* 0x000e64000804014a */
[----:B-1----:R-:W-:Y:S05]  /*3370*/  @!P2 BRA `(.L_x_25) ;  /* 0x000000840098a947 */ /* 0x002fea0003800000 */
.L_x_111:
[----:B------:R-:W-:Y:S01]  /*3380*/  UIMAD UR46, UR5, 0x500, UR4 ;  /* 0x00000500052e78a4 */ /* 0x000fe2000f8e0204 */
[----:B------:R-:W-:Y:S01]  /*3390*/  WARPGROUP.ARRIVE ;  /* 0x00000000000079c5 */ /* 0x000fe20000000000 */
[----:B------:R-:W-:Y:S01]  /*33a0*/  UMOV UR47, 0x80000020 ;  /* 0x80000020002f7882 */ /* 0x000fe20000000000 */
[----:B------:R-:W-:Y:S01]  /*33b0*/  UMOV UR43, 0x80000020 ;  /* 0x80000020002b7882 */ /* 0x000fe20000000000 */
[----:B------:R-:W-:Y:S02]  /*33c0*/  UIADD3 UR42, UR46, 0x2, URZ ;  /* 0x000000022e2a7890 */ /* 0x000fe4000fffe03f */
[----:B------:R-:W-:Y:S01]  /*33d0*/  UIADD3 UR34, UR46, 0x100, URZ ;  /* 0x000001002e227890 */ /* 0x000fe2000fffe03f */
[----:B------:R-:W-:Y:S02]  /*33e0*/  UMOV UR35, 0x80000020 ;  /* 0x8000002000237882 */ /* 0x000fe40000000000 */
[----:B------:R-:W-:Y:S01]  /*33f0*/  HGMMA.64x64x16.F32 R24, gdesc[UR44], RZ, !UPT, gsb0 ;  /* 0x00e000002c1879f0 */ /* 0x000fe2000c0008ff */
[----:B------:R-:W-:Y:S01]  /*3400*/  UIADD3 UR30, UR46, 0x102, URZ ;  /* 0x000001022e1e7890 */ /* 0x000fe2000fffe03f */
[----:B------:R-:W-:Y:S01]  /*3410*/  UMOV UR31, 0x80000020 ;  /* 0x80000020001f7882 */ /* 0x000fe20000000000 */
        /* <DEDUP_REMOVED lines=12> */
[----:B------:R-:W-:-:S04]  /*34e0*/  UIADD3 UR5, UR5, 0x1, URZ ;  /* 0x0000000105057890 */ /* 0x000fc8000fffe03f */
[----:B------:R-:W-:-:S04]  /*34f0*/  UISETP.NE.AND UP0, UPT, UR5, 0x5, UPT ;  /* 0x000000050500788c */ /* 0x000fc8000bf05270 */
[----:B------:R-:W-:Y:S01]  /*3500*/  USEL UR5, UR5, URZ, UP0 ;  /* 0x0000003f05057287 */ /* 0x000fe20008000000 */
        /* <DEDUP_REMOVED lines=24> */
[----:B------:R-:W-:-:S06]  /*3690*/  USEL UR10, URZ, 0x1, UP0 ;  /* 0x000000013f0a7887 */ /* 0x000fcc0008000000 */
[----:B-1----:R-:W-:Y:S01]  /*36a0*/  LOP3.LUT R3, R12, UR10, RZ, 0x3c, !PT ;  /* 0x0000000a0c037c12 */ /* 0x002fe2000f8e3cff */
[----:B------:R-:W-:Y:S02]  /*36b0*/  WARPGROUP.DEPBAR.LE gsb0, 0x0 ;  /* 0x00008000000079c5 */ /* 0x000fe40000010000 */
[----:B------:R-:W-:-:S06]  /*36c0*/  WARPGROUP.ARRIVE ;  /* 0x00000000000079c5 */ /* 0x000fcc0000000000 */
[----:B------:R-:W-:Y:S03]  /*36d0*/  HGMMA.64x64x16.F32 R24, gdesc[UR48], R24, gsb0 ;  /* 0x00e00000301879f0 */ /* 0x000fe60008000818 */
[----:B------:R-:W-:Y:S02]  /*36e0*/  WARPGROUP.DEPBAR.LE gsb0, 0x0 ;  /* 0x00008000000079c5 */ /* 0x000fe40000010000 */
[----:B------:R-:W-:Y:S05]  /*36f0*/  @!P3 BRA `(.L_x_26) ;  /* 0x000000000004b947 */ /* 0x000fea0003800000 */
[----:B------:R-:W-:Y:S01]  /*3700*/  BPT.TRAP 0x1 ;  /* 0x000000040000795c */ /* 0x000fe20000300000 */
.L_x_26:
[----:B------:R-:W-:Y:S01]  /*3710*/  FMNMX R4, R24, R11, !PT ;  /* 0x0000000b18047209 */ /* 0x000fe20007800000 */
[----:B------:R-:W-:Y:S01]  /*3720*/  ULEA UR10, UR5, UR36, 0x3 ;  /* 0x00000024050a7291 */ /* 0x000fe2000f8e183f */
[----:B------:R-:W-:Y:S02]  /*3730*/  FMNMX R10, R26, R13, !PT ;  /* 0x0000000d1a0a7209 */ /* 0x000fe40007800000 */
[----:B------:R-:W-:Y:S02]  /*3740*/  FMNMX R15, R25, R4, !PT ;  /* 0x00000004190f7209 */ /* 0x000fe40007800000 */
[----:B------:R-:W-:Y:S02]  /*3750*/  FMNMX R17, R27, R10, !PT ;  /* 0x0000000a1b117209 */ /* 0x000fe40007800000 */
[----:B------:R-:W-:Y:S02]  /*3760*/  FMNMX R4, R28, R15, !PT ;  /* 0x0000000f1c047209 */ /* 0x000fe40007800000 */
[----:B------:R-:W-:-:S02]  /*3770*/  FMNMX R10, R30, R17, !PT ;  /* 0x000000111e0a7209 */ /* 0x000fc40007800000 */
[----:B------:R-:W-:Y:S02]  /*3780*/  FMNMX R15, R29, R4, !PT ;  /* 0x000000041d0f7209 */ /* 0x000fe40007800000 */
[----:B------:R-:W-:Y:S02]  /*3790*/  FMNMX R17, R31, R10, !PT ;  /* 0x0000000a1f117209 */ /* 0x000fe40007800000 */
[----:B------:R-:W-:Y:S02]  /*37a0*/  FMNMX R4, R32, R15, !PT ;  /* 0x0000000f20047209 */ /* 0x000fe40007800000 */
[----:B------:R-:W-:Y:S02]  /*37b0*/  FMNMX R10, R34, R17, !PT ;  /* 0x00000011220a7209 */ /* 0x000fe40007800000 */
[----:B------:R-:W-:Y:S02]  /*37c0*/  FMNMX R15, R33, R4, !PT ;  /* 0x00000004210f7209 */ /* 0x000fe40007800000 */
[----:B------:R-:W-:-:S02]  /*37d0*/  FMNMX R17, R35, R10, !PT ;  /* 0x0000000a23117209 */ /* 0x000fc40007800000 */
[----:B------:R-:W-:-:S04]  /*37e0*/  FMNMX R4, R36, R15, !PT ;  /* 0x0000000f24047209 */ /* 0x000fc80007800000 */
        /* <DEDUP_REMOVED lines=8> */
[----:B------:R-:W-:-:S05]  /*3870*/  FMNMX R4, R53, R4, !PT ;  /* 0x0000000435047209 */ /* 0x000fca0007800000 */
[----:B------:R-:W1:Y:S02]  /*3880*/  SHFL.BFLY PT, R15, R4, 0x1, 0x1f ;  /* 0x0c201f00040f7f89 */ /* 0x000e6400000e0000 */
[----:B-1----:R-:W-:Y:S02]  /*3890*/  FMNMX R15, R4, R15, !PT ;  /* 0x0000000f040f7209 */ /* 0x002fe40007800000 */
[----:B------:R-:W-:-:S03]  /*38a0*/  FMNMX R4, R38, R17, !PT ;  /* 0x0000001126047209 */ /* 0x000fc60007800000 */
[----:B------:R-:W1:Y:S02]  /*38b0*/  SHFL.BFLY PT, R6, R15, 0x2, 0x1f ;  /* 0x0c401f000f067f89 */ /* 0x000e6400000e0000 */
[----:B-1----:R-:W-:Y:S02]  /*38c0*/  FMNMX R6, R15, R6, !PT ;  /* 0x000000060f067209 */ /* 0x002fe40007800000 */
[----:B------:R-:W-:Y:S02]  /*38d0*/  FMNMX R15, R39, R4, !PT ;  /* 0x00000004270f7209 */ /* 0x000fe40007800000 */
[----:B------:R-:W-:Y:S02]  /*38e0*/  FSETP.NEU.AND P2, PT, R6, -INF , PT ;  /* 0xff8000000600780b */ /* 0x000fe40003f4d000 */
[----:B------:R-:W-:Y:S02]  /*38f0*/  FMNMX R4, R42, R15, !PT ;  /* 0x0000000f2a047209 */ /* 0x000fe40007800000 */
[----:B------:R-:W-:-:S02]  /*3900*/  FSEL R10, R6, RZ, P2 ;  /* 0x000000ff060a7208 */ /* 0x000fc40001000000 */
[----:B------:R-:W-:-:S03]  /*3910*/  FMNMX R15, R43, R4, !PT ;  /* 0x000000042b0f7209 */ /* 0x000fc60007800000 */
[----:B------:R-:W-:Y:S01]  /*3920*/  FMUL R12, R10, UR52 ;  /* 0x000000340a0c7c20 */ /* 0x000fe20008400000 */
[----:B------:R-:W-:Y:S01]  /*3930*/  FMNMX R4, R46, R15, !PT ;  /* 0x0000000f2e047209 */ /* 0x000fe20007800000 */
[----:B------:R-:W-:Y:S02]  /*3940*/  FADD R10, -R10, R11 ;  /* 0x0000000b0a0a7221 */ /* 0x000fe40000000100 */
[--C-:B------:R-:W-:Y:S01]  /*3950*/  FFMA R24, R24, UR52, -R12.reuse ;  /* 0x0000003418187c23 */ /* 0x100fe2000800080c */
[--C-:B------:R-:W-:Y:S01]  /*3960*/  FFMA R25, R25, UR52, -R12.reuse ;  /* 0x0000003419197c23 */ /* 0x100fe2000800080c */
[----:B------:R-:W-:Y:S01]  /*3970*/  FMNMX R15, R47, R4, !PT ;  /* 0x000000042f0f7209 */ /* 0x000fe20007800000 */
[--C-:B------:R-:W-:Y:S01]  /*3980*/  FFMA R32, R32, UR52, -R12.reuse ;  /* 0x0000003420207c23 */ /* 0x100fe2000800080c */
[--C-:B------:R-:W-:Y:S01]  /*3990*/  FFMA R28, R28, UR52, -R12.reuse ;  /* 0x000000341c1c7c23 */ /* 0x100fe2000800080c */
[----:B------:R-:W-:Y:S01]  /*39a0*/  FSETP.GEU.AND P5, PT, R24, -126, PT ;  /* 0xc2fc00001800780b */ /* 0x000fe20003fae000 */
[--C-:B------:R-:W-:Y:S01]  /*39b0*/  FFMA R29, R29, UR52, -R12.reuse ;  /* 0x000000341d1d7c23 */ /* 0x100fe2000800080c */
[----:B------:R-:W-:Y:S01]  /*39c0*/  FSETP.GEU.AND P3, PT, R25, -126, PT ;  /* 0xc2fc00001900780b */ /* 0x000fe20003f6e000 */
[--C-:B------:R-:W-:Y:S01]  /*39d0*/  FFMA R33, R33, UR52, -R12.reuse ;  /* 0x0000003421217c23 */ /* 0x100fe2000800080c */
[----:B------:R-:W-:Y:S01]  /*39e0*/  FMNMX R4, R50, R15, !PT ;  /* 0x0000000f32047209 */ /* 0x000fe20007800000 */
[--C-:B------:R-:W-:Y:S01]  /*39f0*/  FFMA R36, R36, UR52, -R12.reuse ;  /* 0x0000003424247c23 */ /* 0x100fe2000800080c */
[----:B------:R-:W-:Y:S01]  /*3a00*/  FSETP.GEU.AND P6, PT, R32, -126, PT ;  /* 0xc2fc00002000780b */ /* 0x000fe20003fce000 */
[--C-:B------:R-:W-:Y:S01]  /*3a10*/  FFMA R41, R41, UR52, -R12.reuse ;  /* 0x0000003429297c23 */ /* 0x100fe2000800080c */
[----:B------:R-:W-:Y:S01]  /*3a20*/  FSETP.GEU.AND P2, PT, R28, -126, PT ;  /* 0xc2fc00001c00780b */ /* 0x000fe20003f4e000 */
[--C-:B------:R-:W-:Y:S01]  /*3a30*/  FFMA R37, R37, UR52, -R12.reuse ;  /* 0x0000003425257c23 */ /* 0x100fe2000800080c */
[----:B------:R-:W-:Y:S01]  /*3a40*/  FSETP.GEU.AND P4, PT, R29, -126, PT ;  /* 0xc2fc00001d00780b */ /* 0x000fe20003f8e000 */
[--C-:B------:R-:W-:Y:S01]  /*3a50*/  FFMA R40, R40, UR52, -R12.reuse ;  /* 0x0000003428287c23 */ /* 0x100fe2000800080c */
[----:B------:R-:W-:Y:S01]  /*3a60*/  FMNMX R15, R51, R4, !PT ;  /* 0x00000004330f7209 */ /* 0x000fe20007800000 */
[----:B------:R-:W-:Y:S01]  /*3a70*/  @!P5 FMUL R24, R24, 0.5 ;  /* 0x3f0000001818d820 */ /* 0x000fe20000400000 */
[--C-:B------:R-:W-:Y:S01]  /*3a80*/  FFMA R44, R44, UR52, -R12.reuse ;  /* 0x000000342c2c7c23 */ /* 0x100fe2000800080c */
[----:B------:R-:W-:Y:S01]  /*3a90*/  @!P3 FMUL R25, R25, 0.5 ;  /* 0x3f0000001919b820 */ /* 0x000fe20000400000 */
[----:B------:R-:W-:Y:S01]  /*3aa0*/  FMNMX R4, R54, R15, !PT ;  /* 0x0000000f36047209 */ /* 0x000fe20007800000 */
[--C-:B------:R-:W-:Y:S01]  /*3ab0*/  FFMA R45, R45, UR52, -R12.reuse ;  /* 0x000000342d2d7c23 */ /* 0x100fe2000800080c */
[--C-:B------:R-:W-:Y:S01]  /*3ac0*/  FFMA R49, R49, UR52, -R12.reuse ;  /* 0x0000003431317c23 */ /* 0x100fe2000800080c */
[----:B------:R-:W1:Y:S01]  /*3ad0*/  MUFU.EX2 R24, R24 ;  /* 0x0000001800187308 */ /* 0x000e620000000800 */
[----:B------:R-:W-:Y:S01]  /*3ae0*/  FMNMX R4, R55, R4, !PT ;  /* 0x0000000437047209 */ /* 0x000fe20007800000 */
[----:B------:R-:W-:Y:S01]  /*3af0*/  @!P6 FMUL R32, R32, 0.5 ;  /* 0x3f0000002020e820 */ /* 0x000fe20000400000 */
[----:B------:R-:W-:Y:S01]  /*3b00*/  @!P2 FMUL R28, R28, 0.5 ;  /* 0x3f0000001c1ca820 */ /* 0x000fe20000400000 */
[----:B------:R-:W-:Y:S01]  /*3b10*/  @!P4 FMUL R29, R29, 0.5 ;  /* 0x3f0000001d1dc820 */ /* 0x000fe20000400000 */
[--C-:B------:R-:W-:Y:S01]  /*3b20*/  FFMA R48, R48, UR52, -R12.reuse ;  /* 0x0000003430307c23 */ /* 0x100fe2000800080c */
[----:B------:R-:W2:Y:S01]  /*3b30*/  SHFL.BFLY PT, R15, R4, 0x1, 0x1f ;  /* 0x0c201f00040f7f89 */ /* 0x000ea200000e0000 */
[--C-:B------:R-:W-:Y:S01]  /*3b40*/  FFMA R53, R53, UR52, -R12.reuse ;  /* 0x0000003435357c23 */ /* 0x100fe2000800080c */
[----:B------:R-:W3:Y:S01]  /*3b50*/  MUFU.EX2 R25, R25 ;  /* 0x0000001900197308 */ /* 0x000ee20000000800 */
[----:B------:R-:W-:Y:S01]  /*3b60*/  FFMA R52, R52, UR52, -R12 ;  /* 0x0000003434347c23 */ /* 0x000fe2000800080c */
[----:B------:R-:W-:-:S06]  /*3b70*/  FMUL R10, R10, UR52 ;  /* 0x000000340a0a7c20 */ /* 0x000fcc0008400000 */
[----:B------:R-:W4:Y:S01]  /*3b80*/  MUFU.EX2 R32, R32 ;  /* 0x0000002000207308 */ /* 0x000f220000000800 */
[----:B-1----:R-:W-:Y:S01]  /*3b90*/  @!P5 FMUL R24, R24, R24 ;  /* 0x000000181818d220 */ /* 0x002fe20000400000 */
[----:B------:R-:W-:-:S06]  /*3ba0*/  FSETP.GEU.AND P5, PT, R33, -126, PT ;  /* 0xc2fc00002100780b */ /* 0x000fcc0003fae000 */
[----:B------:R-:W1:Y:S01]  /*3bb0*/  MUFU.EX2 R28, R28 ;  /* 0x0000001c001c7308 */ /* 0x000e620000000800 */
[----:B---3--:R-:W-:Y:S01]  /*3bc0*/  @!P3 FMUL R25, R25, R25 ;  /* 0x000000191919b220 */ /* 0x008fe20000400000 */
[----:B------:R-:W-:Y:S02]  /*3bd0*/  FSETP.GEU.AND P3, PT, R36, -126, PT ;  /* 0xc2fc00002400780b */ /* 0x000fe40003f6e000 */
[----:B--2---:R-:W-:-:S03]  /*3be0*/  FMNMX R4, R4, R15, !PT ;  /* 0x0000000f04047209 */ /* 0x004fc60007800000 */
[----:B------:R-:W-:Y:S01]  /*3bf0*/  @!P5 FMUL R33, R33, 0.5 ;  /* 0x3f0000002121d820 */ /* 0x000fe20000400000 */
[----:B------:R-:W2:Y:S01]  /*3c00*/  MUFU.EX2 R29, R29 ;  /* 0x0000001d001d7308 */ /* 0x000ea20000000800 */
[----:B----4-:R-:W-:Y:S01]  /*3c10*/  @!P6 FMUL R32, R32, R32 ;  /* 0x000000202020e220 */ /* 0x010fe20000400000 */
[----:B------:R-:W-:Y:S01]  /*3c20*/  FSETP.GEU.AND P6, PT, R41, -126, PT ;  /* 0xc2fc00002900780b */ /* 0x000fe20003fce000 */
[----:B------:R-:W3:Y:S04]  /*3c30*/  SHFL.BFLY PT, R19, R4, 0x2, 0x1f ;  /* 0x0c401f0004137f89 */ /* 0x000ee800000e0000 */
[----:B------:R-:W-:Y:S01]  /*3c40*/  @!P3 FMUL R36, R36, 0.5 ;  /* 0x3f0000002424b820 */ /* 0x000fe20000400000 */
[----:B------:R-:W4:Y:S01]  /*3c50*/  MUFU.EX2 R33, R33 ;  /* 0x0000002100217308 */ /* 0x000f220000000800 */
[----:B-1----:R-:W-:Y:S01]  /*3c60*/  @!P2 FMUL R28, R28, R28 ;  /* 0x0000001c1c1ca220 */ /* 0x002fe20000400000 */
[----:B------:R-:W-:-:S05]  /*3c70*/  FSETP.GEU.AND P2, PT, R37, -126, PT ;  /* 0xc2fc00002500780b */ /* 0x000fca0003f4e000 */
[----:B------:R-:W-:Y:S01]  /*3c80*/  @!P6 FMUL R41, R41, 0.5 ;  /* 0x3f0000002929e820 */ /* 0x000fe20000400000 */
[----:B------:R-:W1:Y:S01]  /*3c90*/  MUFU.EX2 R36, R36 ;  /* 0x0000002400247308 */ /* 0x000e620000000800 */
[----:B--2---:R-:W-:Y:S01]  /*3ca0*/  @!P4 FMUL R29, R29, R29 ;  /* 0x0000001d1d1dc220 */ /* 0x004fe20000400000 */
[----:B------:R-:W-:-:S05]  /*3cb0*/  FSETP.GEU.AND P4, PT, R40, -126, PT ;  /* 0xc2fc00002800780b */ /* 0x000fca0003f8e000 */
[----:B------:R-:W-:Y:S01]  /*3cc0*/  @!P2 FMUL R37, R37, 0.5 ;  /* 0x3f0000002525a820 */ /* 0x000fe20000400000 */
[----:B------:R-:W2:Y:S01]  /*3cd0*/  MUFU.EX2 R14, R41 ;  /* 0x00000029000e7308 */ /* 0x000ea20000000800 */
[----:B----4-:R-:W-:Y:S01]  /*3ce0*/  @!P5 FMUL R33, R33, R33 ;  /* 0x000000212121d220 */ /* 0x010fe20000400000 */
[----:B------:R-:W-:Y:S02]  /*3cf0*/  FSETP.GEU.AND P5, PT, R44, -126, PT ;  /* 0xc2fc00002c00780b */ /* 0x000fe40003fae000 */
[----:B---3--:R-:W-:-:S03]  /*3d00*/  FMNMX R4, R4, R19, !PT ;  /* 0x0000001304047209 */ /* 0x008fc60007800000 */
[----:B------:R-:W-:Y:S01]  /*3d10*/  @!P4 FMUL R40, R40, 0.5 ;  /* 0x3f0000002828c820 */ /* 0x000fe20000400000 */
[----:B------:R-:W3:Y:S01]  /*3d20*/  MUFU.EX2 R37, R37 ;  /* 0x0000002500257308 */ /* 0x000ee20000000800 */
[----:B-1----:R-:W-:Y:S01]  /*3d30*/  @!P3 FMUL R36, R36, R36 ;  /* 0x000000242424b220 */ /* 0x002fe20000400000 */
[----:B------:R-:W-:-:S05]  /*3d40*/  FSETP.GEU.AND P3, PT, R45, -126, PT ;  /* 0xc2fc00002d00780b */ /* 0x000fca0003f6e000 */
[----:B------:R-:W-:Y:S01]  /*3d50*/  @!P5 FMUL R44, R44, 0.5 ;  /* 0x3f0000002c2cd820 */ /* 0x000fe20000400000 */
[----:B------:R-:W1:Y:S01]  /*3d60*/  MUFU.EX2 R15, R40 ;  /* 0x00000028000f7308 */ /* 0x000e620000000800 */
[----:B--2---:R-:W-:Y:S01]  /*3d70*/  @!P6 FMUL R14, R14, R14 ;  /* 0x0000000e0e0ee220 */ /* 0x004fe20000400000 */
[----:B------:R-:W-:-:S03]  /*3d80*/  FSETP.NEU.AND P6, PT, R4, -INF , PT ;  /* 0xff8000000400780b */ /* 0x000fc60003fcd000 */
[----:B------:R-:W-:Y:S01]  /*3d90*/  FADD R11, R25, R14 ;  /* 0x0000000e190b7221 */ /* 0x000fe20000000000 */
[----:B------:R-:W-:Y:S01]  /*3da0*/  FSEL R20, R4, RZ, P6 ;  /* 0x000000ff04147208 */ /* 0x000fe20003000000 */
[----:B------:R-:W-:Y:S01]  /*3db0*/  @!P3 FMUL R45, R45, 0.5 ;  /* 0x3f0000002d2db820 */ /* 0x000fe20000400000 */
[----:B------:R2:W4:Y:S01]  /*3dc0*/  MUFU.EX2 R17, R44 ;  /* 0x0000002c00117308 */ /* 0x0005220000000800 */
[----:B---3--:R-:W-:Y:S01]  /*3dd0*/  @!P2 FMUL R37, R37, R37 ;  /* 0x000000252525a220 */ /* 0x008fe20000400000 */
[----:B------:R-:W-:Y:S01]  /*3de0*/  FSETP.GEU.AND P2, PT, R48, -126, PT ;  /* 0xc2fc00003000780b */ /* 0x000fe20003f4e000 */
[----:B------:R-:W-:Y:S01]  /*3df0*/  FMUL R22, R20, UR52 ;  /* 0x0000003414167c20 */ /* 0x000fe20008400000 */
[----:B------:R-:W-:Y:S01]  /*3e00*/  FSETP.GEU.AND P6, PT, R52, -126, PT ;  /* 0xc2fc00003400780b */ /* 0x000fe20003fce000 */
[----:B------:R-:W-:Y:S02]  /*3e10*/  FADD R20, -R20, R13 ;  /* 0x0000000d14147221 */ /* 0x000fe40000000100 */
[--C-:B------:R-:W-:Y:S01]  /*3e20*/  FFMA R26, R26, UR52, -R22.reuse ;  /* 0x000000341a1a7c23 */ /* 0x100fe20008000816 */
[----:B------:R-:W3:Y:S01]  /*3e30*/  MUFU.EX2 R16, R45 ;  /* 0x0000002d00107308 */ /* 0x000ee20000000800 */
[----:B-1----:R-:W-:Y:S01]  /*3e40*/  @!P4 FMUL R15, R15, R15 ;  /* 0x0000000f0f0fc220 */ /* 0x002fe20000400000 */
[----:B------:R-:W-:Y:S01]  /*3e50*/  FSETP.GEU.AND P4, PT, R49, -126, PT ;  /* 0xc2fc00003100780b */ /* 0x000fe20003f8e000 */
[--C-:B------:R-:W-:Y:S01]  /*3e60*/  FFMA R30, R30, UR52, -R22.reuse ;  /* 0x000000341e1e7c23 */ /* 0x100fe20008000816 */
[--C-:B------:R-:W-:Y:S01]  /*3e70*/  FFMA R27, R27, UR52, -R22.reuse ;  /* 0x000000341b1b7c23 */ /* 0x100fe20008000816 */
[--C-:B------:R-:W-:Y:S01]  /*3e80*/  FFMA R41, R34, UR52, -R22.reuse ;  /* 0x0000003422297c23 */ /* 0x100fe20008000816 */
[--C-:B------:R-:W-:Y:S01]  /*3e90*/  FFMA R23, R31, UR52, -R22.reuse ;  /* 0x000000341f177c23 */ /* 0x100fe20008000816 */
[----:B------:R-:W-:Y:S01]  /*3ea0*/  @!P2 FMUL R48, R48, 0.5 ;  /* 0x3f0000003030a820 */ /* 0x000fe20000400000 */
[--C-:B--2---:R-:W-:Y:S01]  /*3eb0*/  FFMA R44, R43, UR52, -R22.reuse ;  /* 0x000000342b2c7c23 */ /* 0x104fe20008000816 */
[----:B----4-:R-:W-:Y:S01]  /*3ec0*/  @!P5 FMUL R17, R17, R17 ;  /* 0x000000111111d220 */ /* 0x010fe20000400000 */
[----:B------:R-:W-:Y:S01]  /*3ed0*/  FSETP.GEU.AND P5, PT, R53, -126, PT ;  /* 0xc2fc00003500780b */ /* 0x000fe20003fae000 */
[----:B------:R-:W1:Y:S01]  /*3ee0*/  MUFU.EX2 R19, R48 ;  /* 0x0000003000137308 */ /* 0x000e620000000800 */
[----:B------:R-:W-:Y:S01]  /*3ef0*/  @!P6 FMUL R52, R52, 0.5 ;  /* 0x3f0000003434e820 */ /* 0x000fe20000400000 */
[--C-:B------:R-:W-:Y:S01]  /*3f00*/  FFMA R46, R46, UR52, -R22.reuse ;  /* 0x000000342e2e7c23 */ /* 0x100fe20008000816 */
[--C-:B------:R-:W-:Y:S01]  /*3f10*/  FFMA R50, R50, UR52, -R22.reuse ;  /* 0x0000003432327c23 */ /* 0x100fe20008000816 */
[----:B------:R-:W-:Y:S01]  /*3f20*/  @!P4 FMUL R49, R49, 0.5 ;  /* 0x3f0000003131c820 */ /* 0x000fe20000400000 */
[--C-:B------:R-:W-:Y:S01]  /*3f30*/  FFMA R47, R47, UR52, -R22.reuse ;  /* 0x000000342f2f7c23 */ /* 0x100fe20008000816 */
[----:B---3--:R-:W-:Y:S01]  /*3f40*/  @!P3 FMUL R16, R16, R16 ;  /* 0x000000101010b220 */ /* 0x008fe20000400000 */
[----:B------:R-:W-:Y:S01]  /*3f50*/  FSETP.GEU.AND P3, PT, R26, -126, PT ;  /* 0xc2fc00001a00780b */ /* 0x000fe20003f6e000 */
[----:B------:R-:W2:Y:S01]  /*3f60*/  MUFU.EX2 R12, R49 ;  /* 0x00000031000c7308 */ /* 0x000ea20000000800 */
[--C-:B------:R-:W-:Y:S01]  /*3f70*/  FFMA R51, R51, UR52, -R22.reuse ;  /* 0x0000003433337c23 */ /* 0x100fe20008000816 */
[--C-:B------:R-:W-:Y:S01]  /*3f80*/  FFMA R54, R54, UR52, -R22.reuse ;  /* 0x0000003436367c23 */ /* 0x100fe20008000816 */
[----:B------:R-:W-:Y:S01]  /*3f90*/  FFMA R55, R55, UR52, -R22 ;  /* 0x0000003437377c23 */ /* 0x000fe20008000816 */
[----:B------:R-:W-:Y:S01]  /*3fa0*/  @!P5 FMUL R53, R53, 0.5 ;  /* 0x3f0000003535d820 */ /* 0x000fe20000400000 */
[----:B------:R-:W-:Y:S01]  /*3fb0*/  FADD R13, R24, R15 ;  /* 0x0000000f180d7221 */ /* 0x000fe20000000000 */
[----:B------:R-:W-:-:S02]  /*3fc0*/  F2FP.F16.F32.PACK_AB R24, R25, R24 ;  /* 0x000000181918723e */ /* 0x000fc400000000ff */
[----:B------:R-:W3:Y:S01]  /*3fd0*/  MUFU.EX2 R18, R53 ;  /* 0x0000003500127308 */ /* 0x000ee20000000800 */
[----:B-1----:R-:W-:Y:S01]  /*3fe0*/  @!P2 FMUL R19, R19, R19 ;  /* 0x000000131313a220 */ /* 0x002fe20000400000 */
[----:B------:R-:W-:Y:S02]  /*3ff0*/  FSETP.GEU.AND P2, PT, R27, -126, PT ;  /* 0xc2fc00001b00780b */ /* 0x000fe40003f4e000 */
[----:B------:R-:W-:-:S04]  /*4000*/  @!P3 FMUL R26, R26, 0.5 ;  /* 0x3f0000001a1ab820 */ /* 0x000fc80000400000 */
        /* <DEDUP_REMOVED lines=9> */
[----:B--2---:R-:W-:Y:S01]  /*40a0*/  FFMA R26, R35, UR52, -R22 ;  /* 0x00000034231a7c23 */ /* 0x004fe20008000816 */
[----:B-1----:R-:W-:Y:S01]  /*40b0*/  @!P6 FMUL R21, R21, R21 ;  /* 0x000000151515e220 */ /* 0x002fe20000400000 */
[----:B------:R-:W-:-:S04]  /*40c0*/  FSETP.GEU.AND P6, PT, R23, -126, PT ;  /* 0xc2fc00001700780b */ /* 0x000fc80003fce000 */
[----:B------:R-:W-:Y:S01]  /*40d0*/  @!P5 FMUL R41, R41, 0.5 ;  /* 0x3f0000002929d820 */ /* 0x000fe20000400000 */
[----:B------:R1:W2:Y:S01]  /*40e0*/  MUFU.EX2 R34, R30 ;  /* 0x0000001e00227308 */ /* 0x0002a20000000800 */
[----:B----4-:R-:W-:Y:S01]  /*40f0*/  @!P3 FMUL R40, R40, R40 ;  /* 0x000000282828b220 */ /* 0x010fe20000400000 */
[----:B------:R-:W-:Y:S01]  /*4100*/  FSETP.GEU.AND P3, PT, R26, -126, PT ;  /* 0xc2fc00001a00780b */ /* 0x000fe20003f6e000 */
[----:B---3--:R-:W-:-:S05]  /*4110*/  FFMA R27, R38, UR52, -R22 ;  /* 0x00000034261b7c23 */ /* 0x008fca0008000816 */
[----:B------:R-:W-:Y:S01]  /*4120*/  @!P6 FMUL R23, R23, 0.5 ;  /* 0x3f0000001717e820 */ /* 0x000fe20000400000 */
[----:B-1----:R-:W-:Y:S01]  /*4130*/  FFMA R30, R39, UR52, -R22 ;  /* 0x00000034271e7c23 */ /* 0x002fe20008000816 */
[----:B------:R-:W1:Y:S01]  /*4140*/  MUFU.EX2 R41, R41 ;  /* 0x0000002900297308 */ /* 0x000e620000000800 */
[----:B-----5:R-:W-:Y:S01]  /*4150*/  @!P2 FMUL R31, R31, R31 ;  /* 0x0000001f1f1fa220 */ /* 0x020fe20000400000 */
[----:B------:R-:W-:-:S03]  /*4160*/  FSETP.GEU.AND P2, PT, R27, -126, PT ;  /* 0xc2fc00001b00780b */ /* 0x000fc60003f4e000 */
[----:B------:R-:W-:Y:S01]  /*4170*/  @!P3 FMUL R26, R26, 0.5 ;  /* 0x3f0000001a1ab820 */ /* 0x000fe20000400000 */
[----:B------:R-:W-:Y:S01]  /*4180*/  F2FP.F16.F32.PACK_AB R25, R31, R40 ;  /* 0x000000281f19723e */ /* 0x000fe200000000ff */
[----:B--2---:R-:W-:Y:S01]  /*4190*/  @!P4 FMUL R34, R34, R34 ;  /* 0x000000222222c220 */ /* 0x004fe20000400000 */
[----:B------:R2:W3:Y:S01]  /*41a0*/  MUFU.EX2 R35, R23 ;  /* 0x0000001700237308 */ /* 0x0004e20000000800 */
[----:B------:R-:W-:-:S06]  /*41b0*/  FSETP.GEU.AND P4, PT, R30, -126, PT ;  /* 0xc2fc00001e00780b */ /* 0x000fcc0003f8e000 */
[----:B------:R-:W-:Y:S01]  /*41c0*/  @!P2 FMUL R27, R27, 0.5 ;  /* 0x3f0000001b1ba820 */ /* 0x000fe20000400000 */
[----:B------:R4:W5:Y:S01]  /*41d0*/  MUFU.EX2 R38, R26 ;  /* 0x0000001a00267308 */ /* 0x0009620000000800 */
[----:B--2---:R-:W-:Y:S01]  /*41e0*/  FFMA R23, R42, UR52, -R22 ;  /* 0x000000342a177c23 */ /* 0x004fe20008000816 */
[----:B-1----:R-:W-:Y:S01]  /*41f0*/  @!P5 FMUL R41, R41, R41 ;  /* 0x000000292929d220 */ /* 0x002fe20000400000 */
[----:B------:R-:W-:Y:S01]  /*4200*/  FSETP.GEU.AND P5, PT, R44, -126, PT ;  /* 0xc2fc00002c00780b */ /* 0x000fe20003fae000 */
[----:B------:R-:W-:Y:S02]  /*4210*/  FADD R22, R29, R16 ;  /* 0x000000101d167221 */ /* 0x000fe40000000000 */
[----:B------:R-:W-:Y:S02]  /*4220*/  @!P4 FMUL R30, R30, 0.5 ;  /* 0x3f0000001e1ec820 */ /* 0x000fe40000400000 */
[----:B------:R1:W2:Y:S01]  /*4230*/  MUFU.EX2 R39, R27 ;  /* 0x0000001b00277308 */ /* 0x0002a20000000800 */
[----:B---3--:R-:W-:Y:S01]  /*4240*/  @!P6 FMUL R35, R35, R35 ;  /* 0x000000232323e220 */ /* 0x008fe20000400000 */
[----:B------:R-:W-:Y:S01]  /*4250*/  FSETP.GEU.AND P6, PT, R23, -126, PT ;  /* 0xc2fc00001700780b */ /* 0x000fe20003fce000 */
[----:B----4-:R-:W-:-:S04]  /*4260*/  FADD R26, R32, R19 ;  /* 0x00000013201a7221 */ /* 0x010fc80000000000 */
[----:B------:R-:W-:Y:S01]  /*4270*/  FADD R13, R13, R26 ;  /* 0x0000001a0d0d7221 */ /* 0x000fe20000000000 */
[----:B------:R-:W3:Y:S01]  /*4280*/  MUFU.EX2 R42, R30 ;  /* 0x0000001e002a7308 */ /* 0x000ee20000000800 */
[----:B-----5:R-:W-:Y:S01]  /*4290*/  @!P3 FMUL R38, R38, R38 ;  /* 0x000000262626b220 */ /* 0x020fe20000400000 */
[----:B------:R-:W-:Y:S01]  /*42a0*/  FSETP.GEU.AND P3, PT, R46, -126, PT ;  /* 0xc2fc00002e00780b */ /* 0x000fe20003f6e000 */
[----:B------:R-:W-:Y:S01]  /*42b0*/  @!P5 FMUL R44, R44, 0.5 ;  /* 0x3f0000002c2cd820 */ /* 0x000fe20000400000 */
[----:B-1----:R-:W-:-:S03]  /*42c0*/  FADD R27, R37, R18 ;  /* 0x00000012251b7221 */ /* 0x002fc60000000000 */
[----:B------:R-:W-:Y:S01]  /*42d0*/  @!P6 FMUL R23, R23, 0.5 ;  /* 0x3f0000001717e820 */ /* 0x000fe20000400000 */
[----:B------:R-:W-:Y:S01]  /*42e0*/  FADD R27, R22, R27 ;  /* 0x0000001b161b7221 */ /* 0x000fe20000000000 */
[----:B------:R-:W1:Y:S01]  /*42f0*/  MUFU.EX2 R44, R44 ;  /* 0x0000002c002c7308 */ /* 0x000e620000000800 */
[----:B--2---:R-:W-:Y:S01]  /*4300*/  @!P2 FMUL R39, R39, R39 ;  /* 0x000000272727a220 */ /* 0x004fe20000400000 */
[----:B------:R-:W-:-:S04]  /*4310*/  FSETP.GEU.AND P2, PT, R47, -126, PT ;  /* 0xc2fc00002f00780b */ /* 0x000fc80003f4e000 */
[----:B------:R-:W-:Y:S02]  /*4320*/  @!P3 FMUL R46, R46, 0.5 ;  /* 0x3f0000002e2eb820 */ /* 0x000fe40000400000 */
[----:B------:R2:W4:Y:S01]  /*4330*/  MUFU.EX2 R43, R23 ;  /* 0x00000017002b7308 */ /* 0x0005220000000800 */
[----:B---3--:R-:W-:Y:S01]  /*4340*/  @!P4 FMUL R42, R42, R42 ;  /* 0x0000002a2a2ac220 */ /* 0x008fe20000400000 */
[----:B------:R-:W-:-:S05]  /*4350*/  FSETP.GEU.AND P4, PT, R50, -126, PT ;  /* 0xc2fc00003200780b */ /* 0x000fca0003f8e000 */
[----:B------:R-:W-:Y:S01]  /*4360*/  @!P2 FMUL R47, R47, 0.5 ;  /* 0x3f0000002f2fa820 */ /* 0x000fe20000400000 */
[----:B------:R3:W5:Y:S01]  /*4370*/  MUFU.EX2 R45, R46 ;  /* 0x0000002e002d7308 */ /* 0x0007620000000800 */
[----:B-1----:R-:W-:Y:S01]  /*4380*/  @!P5 FMUL R44, R44, R44 ;  /* 0x0000002c2c2cd220 */ /* 0x002fe20000400000 */
[----:B------:R-:W-:Y:S01]  /*4390*/  FSETP.GEU.AND P5, PT, R54, -126, PT ;  /* 0xc2fc00003600780b */ /* 0x000fe20003fae000 */
[----:B--2---:R-:W-:Y:S02]  /*43a0*/  FADD R23, R36, R21 ;  /* 0x0000001524177221 */ /* 0x004fe40000000000 */
[----:B------:R-:W-:Y:S01]  /*43b0*/  FADD R22, R31, R44 ;  /* 0x0000002c1f167221 */ /* 0x000fe20000000000 */
[----:B------:R-:W-:Y:S01]  /*43c0*/  F2FP.F16.F32.PACK_AB R31, R42, R39 ;  /* 0x000000272a1f723e */ /* 0x000fe200000000ff */
[----:B------:R-:W-:Y:S01]  /*43d0*/  @!P4 FMUL R50, R50, 0.5 ;  /* 0x3f0000003232c820 */ /* 0x000fe20000400000 */
[----:B------:R-:W1:Y:S01]  /*43e0*/  MUFU.EX2 R48, R47 ;  /* 0x0000002f00307308 */ /* 0x000e620000000800 */
[----:B----4-:R-:W-:Y:S01]  /*43f0*/  @!P6 FMUL R43, R43, R43 ;  /* 0x0000002b2b2be220 */ /* 0x010fe20000400000 */
[----:B------:R-:W-:Y:S01]  /*4400*/  FSETP.GEU.AND P6, PT, R51, -126, PT ;  /* 0xc2fc00003300780b */ /* 0x000fe20003fce000 */
[----:B---3--:R-:W-:Y:S01]  /*4410*/  FMUL R46, R20, UR52 ;  /* 0x00000034142e7c20 */ /* 0x008fe20008400000 */
[----:B------:R-:W-:-:S03]  /*4420*/  FADD R20, R33, R12 ;  /* 0x0000000c21147221 */ /* 0x000fc60000000000 */
[----:B------:R-:W-:Y:S01]  /*4430*/  @!P5 FMUL R54, R54, 0.5 ;  /* 0x3f0000003636d820 */ /* 0x000fe20000400000 */
[----:B------:R-:W2:Y:S01]  /*4440*/  MUFU.EX2 R50, R50 ;  /* 0x0000003200327308 */ /* 0x000ea20000000800 */
[----:B-----5:R-:W-:Y:S01]  /*4450*/  @!P3 FMUL R45, R45, R45 ;  /* 0x0000002d2d2db220 */ /* 0x020fe20000400000 */
[----:B------:R-:W-:Y:S01]  /*4460*/  FSETP.GEU.AND P3, PT, R55, -126, PT ;  /* 0xc2fc00003700780b */ /* 0x000fe20003f6e000 */
[----:B------:R-:W-:Y:S01]  /*4470*/  FADD R30, R11, R20 ;  /* 0x000000140b1e7221 */ /* 0x000fe20000000000 */
[----:B------:R-:W-:-:S03]  /*4480*/  FADD R20, R28, R17 ;  /* 0x000000111c147221 */ /* 0x000fc60000000000 */
[----:B------:R-:W-:Y:S01]  /*4490*/  @!P6 FMUL R51, R51, 0.5 ;  /* 0x3f0000003333e820 */ /* 0x000fe20000400000 */
[----:B------:R-:W3:Y:S01]  /*44a0*/  MUFU.EX2 R54, R54 ;  /* 0x0000003600367308 */ /* 0x000ee20000000800 */
[----:B-1----:R-:W-:Y:S01]  /*44b0*/  @!P2 FMUL R48, R48, R48 ;  /* 0x000000303030a220 */ /* 0x002fe20000400000 */
[----:B------:R-:W-:Y:S01]  /*44c0*/  FSETP.GEU.AND P2, PT, R10, -126, PT ;  /* 0xc2fc00000a00780b */ /* 0x000fe20003f4e000 */
[----:B------:R-:W-:Y:S01]  /*44d0*/  FADD R20, R20, R23 ;  /* 0x0000001714147221 */ /* 0x000fe20000000000 */
[----:B------:R-:W-:Y:S01]  /*44e0*/  FADD R23, R34, R45 ;  /* 0x0000002d22177221 */ /* 0x000fe20000000000 */
[----:B------:R-:W-:Y:S01]  /*44f0*/  FADD R26, R35, R48 ;  /* 0x00000030231a7221 */ /* 0x000fe20000000000 */
[----:B------:R-:W-:Y:S01]  /*4500*/  FADD R30, R30, R27 ;  /* 0x0000001b1e1e7221 */ /* 0x000fe20000000000 */
[----:B------:R-:W-:Y:S01]  /*4510*/  @!P3 FMUL R55, R55, 0.5 ;  /* 0x3f0000003737b820 */ /* 0x000fe20000400000 */
[----:B------:R-:W1:Y:S01]  /*4520*/  MUFU.EX2 R51, R51 ;  /* 0x0000003300337308 */ /* 0x000e620000000800 */
[----:B--2---:R-:W-:Y:S01]  /*4530*/  @!P4 FMUL R50, R50, R50 ;  /* 0x000000323232c220 */ /* 0x004fe20000400000 */
[----:B------:R-:W-:Y:S01]  /*4540*/  FSETP.GEU.AND P4, PT, R46, -126, PT ;  /* 0xc2fc00002e00780b */ /* 0x000fe20003f8e000 */
[----:B------:R-:W-:Y:S01]  /*4550*/  FADD R13, R13, R20 ;  /* 0x000000140d0d7221 */ /* 0x000fe20000000000 */
[----:B------:R-:W-:Y:S01]  /*4560*/  F2FP.F16.F32.PACK_AB R27, R35, R34 ;  /* 0x00000022231b723e */ /* 0x000fe200000000ff */
[----:B------:R-:W-:Y:S01]  /*4570*/  FADD R47, R41, R50 ;  /* 0x00000032292f7221 */ /* 0x000fe20000000000 */
[----:B------:R-:W-:Y:S01]  /*4580*/  F2FP.F16.F32.PACK_AB R34, R16, R17 ;  /* 0x000000111022723e */ /* 0x000fe200000000ff */
[----:B------:R-:W-:Y:S01]  /*4590*/  @!P2 FMUL R10, R10, 0.5 ;  /* 0x3f0000000a0aa820 */ /* 0x000fe20000400000 */
[----:B------:R-:W2:Y:S01]  /*45a0*/  MUFU.EX2 R55, R55 ;  /* 0x0000003700377308 */ /* 0x000ea20000000800 */
[----:B---3--:R-:W-:Y:S01]  /*45b0*/  @!P5 FMUL R54, R54, R54 ;  /* 0x000000363636d220 */ /* 0x008fe20000400000 */
[----:B------:R-:W-:Y:S01]  /*45c0*/  FADD R30, R13, R30 ;  /* 0x0000001e0d1e7221 */ /* 0x000fe20000000000 */
[----:B------:R-:W-:-:S02]  /*45d0*/  F2FP.F16.F32.PACK_AB R35, R48, R45 ;  /* 0x0000002d3023723e */ /* 0x000fc400000000ff */
[----:B------:R-:W-:Y:S02]  /*45e0*/  FADD R52, R39, R54 ;  /* 0x0000003627347221 */ /* 0x000fe40000000000 */
[----:B------:R-:W-:Y:S01]  /*45f0*/  @!P4 FMUL R46, R46, 0.5 ;  /* 0x3f0000002e2ec820 */ /* 0x000fe20000400000 */
[----:B------:R3:W4:Y:S01]  /*4600*/  MUFU.EX2 R11, R10 ;  /* 0x0000000a000b7308 */ /* 0x0007220000000800 */
[----:B-1----:R-:W-:Y:S01]  /*4610*/  @!P6 FMUL R51, R51, R51 ;  /* 0x000000333333e220 */ /* 0x002fe20000400000 */
[----:B------:R-:W-:-:S03]  /*4620*/  FADD R23, R23, R52 ;  /* 0x0000003417177221 */ /* 0x000fc60000000000 */
[----:B------:R-:W-:-:S03]  /*4630*/  FADD R49, R38, R51 ;  /* 0x0000003326317221 */ /* 0x000fc60000000000 */
[----:B------:R-:W1:Y:S01]  /*4640*/  MUFU.EX2 R46, R46 ;  /* 0x0000002e002e7308 */ /* 0x000e620000000800 */
[----:B--2---:R-:W-:Y:S01]  /*4650*/  @!P3 FMUL R55, R55, R55 ;  /* 0x000000373737b220 */ /* 0x004fe20000400000 */
[----:B---3--:R-:W-:Y:S01]  /*4660*/  FADD R10, R40, R43 ;  /* 0x0000002b280a7221 */ /* 0x008fe20000000000 */
[----:B------:R-:W-:Y:S02]  /*4670*/  FADD R22, R22, R49 ;  /* 0x0000003116167221 */ /* 0x000fe40000000000 */
[----:B------:R-:W-:Y:S01]  /*4680*/  FADD R53, R42, R55 ;  /* 0x000000372a357221 */ /* 0x000fe20000000000 */
[----:B------:R-:W-:-:S03]  /*4690*/  FADD R10, R10, R47 ;  /* 0x0000002f0a0a7221 */ /* 0x000fc60000000000 */
[----:B------:R-:W-:Y:S01]  /*46a0*/  FADD R53, R26, R53 ;  /* 0x000000351a357221 */ /* 0x000fe20000000000 */
[----:B------:R-:W-:Y:S01]  /*46b0*/  FADD R10, R10, R23 ;  /* 0x000000170a0a7221 */ /* 0x000fe20000000000 */
[----:B----4-:R-:W-:Y:S01]  /*46c0*/  @!P2 FMUL R11, R11, R11 ;  /* 0x0000000b0b0ba220 */ /* 0x010fe20000400000 */
[----:B------:R-:W-:Y:S01]  /*46d0*/  F2FP.F16.F32.PACK_AB R26, R29, R28 ;  /* 0x0000001c1d1a723e */ /* 0x000fe200000000ff */
[----:B------:R-:W-:Y:S01]  /*46e0*/  FADD R53, R22, R53 ;  /* 0x0000003516357221 */ /* 0x000fe20000000000 */
[----:B------:R-:W-:Y:S01]  /*46f0*/  F2FP.F16.F32.PACK_AB R28, R33, R32 ;  /* 0x00000020211c723e */ /* 0x000fe200000000ff */
[----:B------:R-:W-:Y:S01]  /*4700*/  FFMA R8, R11, R8, R30 ;  /* 0x000000080b087223 */ /* 0x000fe2000000001e */
[----:B------:R-:W-:Y:S01]  /*4710*/  F2FP.F16.F32.PACK_AB R29, R38, R41 ;  /* 0x00000029261d723e */ /* 0x000fe200000000ff */
[----:B------:R-:W-:Y:S01]  /*4720*/  FADD R53, R10, R53 ;  /* 0x000000350a357221 */ /* 0x000fe20000000000 */
[----:B------:R-:W-:Y:S01]  /*4730*/  SHF.L.U32 R10, R3, 0x1f, RZ ;  /* 0x0000001f030a7819 */ /* 0x000fe200000006ff */
[----:B-1----:R-:W-:Y:S01]  /*4740*/  @!P4 FMUL R46, R46, R46 ;  /* 0x0000002e2e2ec220 */ /* 0x002fe20000400000 */
[----:B------:R-:W-:Y:S01]  /*4750*/  F2FP.F16.F32.PACK_AB R30, R37, R36 ;  /* 0x00000024251e723e */ /* 0x000fe200000000ff */
[----:B------:R-:W-:Y:S01]  /*4760*/  FMUL R120, R120, R11 ;  /* 0x0000000b78787220 */ /* 0x000fe20000400000 */
[----:B------:R1:W2:Y:S01]  /*4770*/  SYNCS.PHASECHK.TRANS64.TRYWAIT P2, [UR10+0x23000], R10 ;  /* 0x0230000aff0075a7 */ /* 0x0002a2000804014a */
[----:B------:R-:W-:Y:S01]  /*4780*/  FFMA R7, R46, R7, R53 ;  /* 0x000000072e077223 */ /* 0x000fe20000000035 */
[-C--:B------:R-:W-:Y:S01]  /*4790*/  FMUL R121, R121, R11.reuse ;  /* 0x0000000b79797220 */ /* 0x080fe20000400000 */
        /* <DEDUP_REMOVED lines=37> */
[----:B------:R-:W-:Y:S01]  /*49f0*/  FMUL R69, R69, R11 ;  /* 0x0000000b45457220 */ /* 0x000fe20000400000 */
        /* <DEDUP_REMOVED lines=40> */
[----:B------:R-:W-:-:S02]  /*4c80*/  F2FP.F16.F32.PACK_AB R32, R14, R15 ;  /* 0x0000000f0e20723e */ /* 0x000fc400000000ff */
[----:B------:R-:W-:Y:S02]  /*4c90*/  F2FP.F16.F32.PACK_AB R33, R44, R43 ;  /* 0x0000002b2c21723e */ /* 0x000fe400000000ff */
[----:B------:R-:W-:Y:S02]  /*4ca0*/  F2FP.F16.F32.PACK_AB R36, R12, R19 ;  /* 0x000000130c24723e */ /* 0x000fe400000000ff */
[----:B------:R-:W-:Y:S02]  /*4cb0*/  F2FP.F16.F32.PACK_AB R37, R51, R50 ;  /* 0x000000323325723e */ /* 0x000fe400000000ff */
[----:B------:R-:W-:Y:S01]  /*4cc0*/  F2FP.F16.F32.PACK_AB R38, R18, R21 ;  /* 0x000000151226723e */ /* 0x000fe200000000ff */
[----:B-12---:R-:W-:Y:S06]  /*4cd0*/  @!P0 BRA `(.L_x_27) ;  /* 0x0000000000048947 */ /* 0x006fec0003800000 */
[----:B------:R-:W-:Y:S01]  /*4ce0*/  BPT.TRAP 0x1 ;  /* 0x000000040000795c */ /* 0x000fe20000300000 */
.L_x_27:
[----:B------:R-:W-:Y:S05]  /*4cf0*/  @P2 BRA `(.L_x_28) ;  /* 0x0000000000082947 */ /* 0x000fea0003800000 */
[----:B------:R-:W1:Y:S02]  /*4d00*/  SYNCS.PHASECHK.TRANS64.TRYWAIT P2, [UR10+0x23000], R10 ;  /* 0x0230000aff0075a7 */ /* 0x000e64000804014a */
[----:B-1----:R-:W-:Y:S05]  /*4d10*/  @!P2 BRA `(.L_x_29) ;  /* 0x0000006c0048a947 */ /* 0x002fea0003800000 */
.L_x_28:
[----:B------:R-:W-:Y:S01]  /*4d20*/  UIMAD UR10, UR5, 0x500, UR6 ;  /* 0x00000500050a78a4 */ /* 0x000fe2000f8e0206 */
[----:B------:R-:W-:Y:S01]  /*4d30*/  WARPGROUP.ARRIVE ;  /* 0x00000000000079c5 */ /* 0x000fe20000000000 */
[----:B------:R-:W-:Y:S01]  /*4d40*/  UMOV UR11, 0x80000020 ;  /* 0x80000020000b7882 */ /* 0x000fe20000000000 */
[----:B------:R-:W-:Y:S01]  /*4d50*/  UMOV UR15, 0x80000020 ;  /* 0x80000020000f7882 */ /* 0x000fe20000000000 */
[----:B------:R-:W-:Y:S01]  /*4d60*/  UIADD3 UR14, UR10, 0x100, URZ ;  /* 0x000001000a0e7890 */ /* 0x000fe2000fffe03f */
[----:B------:R-:W-:Y:S01]  /*4d70*/  F2FP.F16.F32.PACK_AB R39, R55, R54 ;  /* 0x000000363727723e */ /* 0x000fe200000000ff */
[----:B------:R-:W-:Y:S01]  /*4d80*/  UIADD3 UR18, UR10, 0x200, URZ ;  /* 0x000002000a127890 */ /* 0x000fe2000fffe03f */
[----:B------:R-:W-:Y:S02]  /*4d90*/  UMOV UR19, 0x80000020 ;  /* 0x8000002000137882 */ /* 0x000fe40000000000 */
[----:B------:R-:W-:Y:S01]  /*4da0*/  HGMMA.64x32x16.F32 R120, R24, gdesc[UR8].tnspB, R120, gsb0 ;  /* 0x4060000818787df0 */ /* 0x000fe20008000878 */
[----:B------:R-:W-:Y:S01]  /*4db0*/  UIADD3 UR22, UR10, 0x300, URZ ;  /* 0x000003000a167890 */ /* 0x000fe2000fffe03f */
[----:B------:R-:W-:Y:S01]  /*4dc0*/  UMOV UR23, 0x80000020 ;  /* 0x8000002000177882 */ /* 0x000fe20000000000 */
[----:B------:R-:W-:Y:S01]  /*4dd0*/  UIADD3 UR26, UR10, 0x400, URZ ;  /* 0x000004000a1a7890 */ /* 0x000fe2000fffe03f */
[----:B------:R-:W-:Y:S01]  /*4de0*/  UMOV UR27, 0x80000020 ;  /* 0x80000020001b7882 */ /* 0x000fe20000000000 */
[----:B------:R-:W-:Y:S01]  /*4df0*/  UMOV UR11, 0x80000020 ;  /* 0x80000020000b7882 */ /* 0x000fe20000000000 */
[----:B------:R-:W-:-:S02]  /*4e00*/  WARPGROUP.DEPBAR.LE gsb0, 0x0 ;  /* 0x00008000000079c5 */ /* 0x000fc40000010000 */
        /* <DEDUP_REMOVED lines=69> */
[----:B------:R-:W-:Y:S01]  /*5260*/  UIADD3 UR10, UR10, 0x4c0, URZ ;  /* 0x000004c00a0a7890 */ /* 0x000fe2000fffe03f */
        /* <DEDUP_REMOVED lines=18> */
.L_x_30:
[----:B------:R-:W-:-:S04]  /*5390*/  ULEA UR10, UR39, UR36, 0x3 ;  /* 0x00000024270a7291 */ /* 0x000fc8000f8e183f */
[----:B------:R-:W-:-:S04]  /*53a0*/  UIADD3 UR10, UR10, 0x23028, URZ ;  /* 0x000230280a0a7890 */ /* 0x000fc8000fffe03f */
[----:B------:R-:W-:-:S09]  /*53b0*/  UPRMT UR10, URZ, 0x654, UR10 ;  /* 0x000006543f0a7896 */ /* 0x000fd2000800000a */
[----:B------:R-:W-:Y:S01]  /*53c0*/  SYNCS.ARRIVE.TRANS64.RED.A1T0 RZ, [UR10], RZ ;  /* 0x000000ffffff79a7 */ /* 0x000fe2000810040a */
[----:B------:R-:W-:Y:S05]  /*53d0*/  @P1 BRA `(.L_x_31) ;  /* 0x0000000000041947 */ /* 0x000fea0003800000 */
[----:B------:R-:W-:Y:S01]  /*53e0*/  BPT.TRAP 0x1 ;  /* 0x000000040000795c */ /* 0x000fe20000300000 */
.L_x_31:
[----:B------:R-:W-:-:S04]  /*53f0*/  UIADD3 UR39, UR39, 0x1, URZ ;  /* 0x0000000127277890 */ /* 0x000fc8000fffe03f */
[----:B------:R-:W-:-:S04]  /*5400*/  UISETP.NE.AND UP0, UPT, UR39, 0x5, UPT ;  /* 0x000000052700788c */ /* 0x000fc8000bf05270 */
[----:B------:R-:W-:Y:S01]  /*5410*/  USEL UR39, UR39, URZ, UP0 ;  /* 0x0000003f27277287 */ /* 0x000fe20008000000 */
[----:B------:R-:W-:Y:S11]  /*5420*/  @!P0 BRA `(.L_x_32) ;  /* 0x0000000000048947 */ /* 0x000ff60003800000 */
[----:B------:R-:W-:Y:S01]  /*5430*/  BPT.TRAP 0x1 ;  /* 0x000000040000795c */ /* 0x000fe20000300000 */
.L_x_32:
[----:B------:R-:W-:-:S04]  /*5440*/  ULEA UR10, UR39, UR36, 0x3 ;  /* 0x00000024270a7291 */ /* 0x000fc8000f8e183f */
[----:B------:R-:W-:-:S04]  /*5450*/  UIADD3 UR10, UR10, 0x23028, URZ ;  /* 0x000230280a0a7890 */ /* 0x000fc8000fffe03f */
[----:B------:R-:W-:-:S09]  /*5460*/  UPRMT UR10, URZ, 0x654, UR10 ;  /* 0x000006543f0a7896 */ /* 0x000fd2000800000a */
[----:B------:R-:W-:Y:S01]  /*5470*/  SYNCS.ARRIVE.TRANS64.RED.A1T0 RZ, [UR10], RZ ;  /* 0x000000ffffff79a7 */ /* 0x000fe2000810040a */
[----:B------:R-:W-:Y:S05]  /*5480*/  @P1 BRA `(.L_x_33) ;  /* 0x0000000000041947 */ /* 0x000fea0003800000 */
[----:B------:R-:W-:Y:S01]  /*5490*/  BPT.TRAP 0x1 ;  /* 0x000000040000795c */ /* 0x000fe20000300000 */
.L_x_33:
[----:B------:R-:W-:Y:S01]  /*54a0*/  UIADD3 UR5, UR5, 0x1, URZ ;  /* 0x0000000105057890 */ /* 0x000fe2000fffe03f */
[----:B------:R-:W-:Y:S01]  /*54b0*/  ISETP.GT.AND P2, PT, R9, 0x1, PT ;  /* 0x000000010900780c */ /* 0x000fe20003f44270 */
[----:B------:R-:W-:Y:S01]  /*54c0*/  UIADD3 UR39, UR39, 0x1, URZ ;  /* 0x0000000127277890 */ /* 0x000fe2000fffe03f */
[----:B------:R-:W-:Y:S01]  /*54d0*/  IADD3 R5, R5, 0x40, RZ ;  /* 0x0000004005057810 */ /* 0x000fe20007ffe0ff */
[----:B------:R-:W-:Y:S01]  /*54e0*/  UISETP.NE.AND UP2, UPT, UR5, 0x5, UPT ;  /* 0x000000050500788c */ /* 0x000fe2000bf45270 */
[----:B-1----:R-:W-:Y:S01]  /*54f0*/  IADD3 R10, R9, -0x1, RZ ;  /* 0xffffffff090a7810 */ /* 0x002fe20007ffe0ff */
[----:B------:R-:W-:Y:S01]  /*5500*/  UISETP.NE.AND UP0, UPT, UR39, 0x5, UPT ;  /* 0x000000052700788c */ /* 0x000fe2000bf05270 */
[----:B------:R-:W-:Y:S01]  /*5510*/  MOV R11, R6 ;  /* 0x00000006000b7202 */ /* 0x000fe20000000f00 */
[----:B------:R-:W-:Y:S01]  /*5520*/  USEL UR10, URZ, 0x1, UP2 ;  /* 0x000000013f0a7887 */ /* 0x000fe20009000000 */
[----:B------:R-:W-:Y:S01]  /*5530*/  MOV R13, R4 ;  /* 0x00000004000d7202 */ /* 0x000fe20000000f00 */
[----:B------:R-:W-:-:S02]  /*5540*/  USEL UR39, UR39, URZ, UP0 ;  /* 0x0000003f27277287 */ /* 0x000fc40008000000 */
[----:B------:R-:W-:Y:S02]  /*5550*/  USEL UR5, UR5, URZ, UP2 ;  /* 0x0000003f05057287 */ /* 0x000fe40009000000 */
[----:B------:R-:W-:Y:S01]  /*5560*/  LOP3.LUT R12, R3, UR10, RZ, 0x3c, !PT ;  /* 0x0000000a030c7c12 */ /* 0x000fe2000f8e3cff */
[----:B------:R-:W-:Y:S09]  /*5570*/  @P2 BRA `(.L_x_34) ;  /* 0xffffffdc00602947 */ /* 0x000ff2000383ffff */
.L_x_23:
[----:B------:R-:W-:-:S13]  /*5580*/  ISETP.GE.AND P2, PT, R9, RZ, PT ;  /* 0x000000ff0900720c */ /* 0x000fda0003f46270 */
[----:B------:R-:W-:Y:S05]  /*5590*/  @!P2 BRA `(.L_x_35) ;  /* 0x0000002400e4a947 */ /* 0x000fea0003800000 */
[----:B------:R-:W-:Y:S01]  /*55a0*/  IADD3 R9, R9, 0x1, RZ ;  /* 0x0000000109097810 */ /* 0x000fe20007ffe0ff */
[----:B------:R-:W-:Y:S01]  /*55b0*/  ULDC UR52, c[0x0][0x604] ;  /* 0x0001810000347ab9 */ /* 0x000fe20000000800 */
[----:B------:R-:W-:Y:S02]  /*55c0*/  MOV R11, R6 ;  /* 0x00000006000b7202 */ /* 0x000fe40000000f00 */
[----:B------:R-:W-:-:S07]  /*55d0*/  MOV R10, R4 ;  /* 0x00000004000a7202 */ /* 0x000fce0000000f00 */
.L_x_46:
[----:B------:R-:W-:Y:S05]  /*55e0*/  @!P0 BRA `(.L_x_36) ;  /* 0x0000000000048947 */ /* 0x000fea0003800000 */
[----:B------:R-:W-:Y:S01]  /*55f0*/  BPT.TRAP 0x1 ;  /* 0x000000040000795c */ /* 0x000fe20000300000 */
.L_x_36:
[----:B------:R-:W-:Y:S01]  /*5600*/  ULEA UR10, UR5, UR36, 0x3 ;  /* 0x00000024050a7291 */ /* 0x000fe2000f8e183f */
[----:B------:R-:W-:-:S08]  /*5610*/  SHF.L.U32 R3, R12, 0x1f, RZ ;  /* 0x0000001f0c037819 */ /* 0x000fd000000006ff */
[----:B------:R-:W1:Y:S02]  /*5620*/  SYNCS.PHASECHK.TRANS64.TRYWAIT P2, [UR10+0x23000], R3 ;  /* 0x02300003ff0075a7 */ /* 0x000e64000804014a */
[----:B-1----:R-:W-:Y:S05]  /*5630*/  @!P2 BRA `(.L_x_37) ;  /* 0x000000640018a947 */ /* 0x002fea0003800000 */
.L_x_112:
        /* <DEDUP_REMOVED lines=57> */
.L_x_38:
[C---:B------:R-:W-:Y:S01]  /*59d0*/  IADD3 R13, R5.reuse, 0x1, RZ ;  /* 0x00000001050d7810 */ /* 0x040fe20007ffe0ff */
[C---:B------:R-:W-:Y:S01]  /*59e0*/  VIADD R15, R5.reuse, 0x8 ;  /* 0x00000008050f7836 */ /* 0x040fe20000000000 */
[C---:B------:R-:W-:Y:S01]  /*59f0*/  ISETP.GE.AND P2, PT, R0.reuse, R5, PT ;  /* 0x000000050000720c */ /* 0x040fe20003f46270 */
[----:B------:R-:W-:Y:S01]  /*5a00*/  ULEA UR10, UR5, UR36, 0x3 ;  /* 0x00000024050a7291 */ /* 0x000fe2000f8e183f */
[----:B------:R-:W-:Y:S02]  /*5a10*/  ISETP.GE.AND P3, PT, R0, R13, PT ;  /* 0x0000000d0000720c */ /* 0x000fe40003f66270 */
[----:B------:R-:W-:Y:S02]  /*5a20*/  FSEL R24, R24, -INF , P2 ;  /* 0xff80000018187808 */ /* 0x000fe40001000000 */
[----:B------:R-:W-:Y:S02]  /*5a30*/  IADD3 R17, R5, 0x9, RZ ;  /* 0x0000000905117810 */ /* 0x000fe40007ffe0ff */
[----:B------:R-:W-:-:S02]  /*5a40*/  ISETP.GE.AND P2, PT, R0, R15, PT ;  /* 0x0000000f0000720c */ /* 0x000fc40003f46270 */
[----:B------:R-:W-:Y:S02]  /*5a50*/  FSEL R25, R25, -INF , P3 ;  /* 0xff80000019197808 */ /* 0x000fe40001800000 */
[----:B------:R-:W-:Y:S02]  /*5a60*/  FMNMX R4, R24, R11, !PT ;  /* 0x0000000b18047209 */ /* 0x000fe40007800000 */
[----:B------:R-:W-:Y:S02]  /*5a70*/  IADD3 R19, R5, 0x10, RZ ;  /* 0x0000001005137810 */ /* 0x000fe40007ffe0ff */
[----:B------:R-:W-:Y:S02]  /*5a80*/  ISETP.GE.AND P3, PT, R0, R17, PT ;  /* 0x000000110000720c */ /* 0x000fe40003f66270 */
[----:B------:R-:W-:Y:S02]  /*5a90*/  FSEL R28, R28, -INF , P2 ;  /* 0xff8000001c1c7808 */ /* 0x000fe40001000000 */
[----:B------:R-:W-:-:S02]  /*5aa0*/  FMNMX R23, R25, R4, !PT ;  /* 0x0000000419177209 */ /* 0x000fc40007800000 */
[----:B------:R-:W-:Y:S02]  /*5ab0*/  IADD3 R21, R5, 0x11, RZ ;  /* 0x0000001105157810 */ /* 0x000fe40007ffe0ff */
[----:B------:R-:W-:Y:S02]  /*5ac0*/  ISETP.GE.AND P2, PT, R0, R19, PT ;  /* 0x000000130000720c */ /* 0x000fe40003f46270 */
[----:B------:R-:W-:Y:S02]  /*5ad0*/  FSEL R29, R29, -INF , P3 ;  /* 0xff8000001d1d7808 */ /* 0x000fe40001800000 */
[----:B------:R-:W-:Y:S02]  /*5ae0*/  FMNMX R4, R28, R23, !PT ;  /* 0x000000171c047209 */ /* 0x000fe40007800000 */
        /* <DEDUP_REMOVED lines=40> */
[----:B------:R-:W-:Y:S02]  /*5d70*/  ISETP.GE.AND P3, PT, R0, R153, PT ;  /* 0x000000990000720c */ /* 0x000fe40003f66270 */
[----:B------:R-:W-:Y:S02]  /*5d80*/  FSEL R52, R52, -INF , P2 ;  /* 0xff80000034347808 */ /* 0x000fe40001000000 */
[----:B------:R-:W-:Y:S02]  /*5d90*/  FMNMX R155, R49, R4, !PT ;  /* 0x00000004319b7209 */ /* 0x000fe40007800000 */
[----:B------:R-:W-:-:S02]  /*5da0*/  FSEL R53, R53, -INF , P3 ;  /* 0xff80000035357808 */ /* 0x000fc40001800000 */
[----:B------:R-:W-:Y:S02]  /*5db0*/  FMNMX R4, R52, R155, !PT ;  /* 0x0000009b34047209 */ /* 0x000fe40007800000 */
[C---:B------:R-:W-:Y:S02]  /*5dc0*/  ISETP.GE.AND P2, PT, R2.reuse, R5, PT ;  /* 0x000000050200720c */ /* 0x040fe40003f46270 */
[----:B------:R-:W-:Y:S02]  /*5dd0*/  FMNMX R4, R53, R4, !PT ;  /* 0x0000000435047209 */ /* 0x000fe40007800000 */
[----:B------:R-:W-:Y:S02]  /*5de0*/  ISETP.GE.AND P3, PT, R2, R13, PT ;  /* 0x0000000d0200720c */ /* 0x000fe40003f66270 */
[----:B------:R-:W-:Y:S01]  /*5df0*/  FSEL R13, R26, -INF , P2 ;  /* 0xff8000001a0d7808 */ /* 0x000fe20001000000 */
[----:B------:R-:W1:Y:S01]  /*5e00*/  SHFL.BFLY PT, R155, R4, 0x1, 0x1f ;  /* 0x0c201f00049b7f89 */ /* 0x000e6200000e0000 */
[----:B------:R-:W-:-:S02]  /*5e10*/  ISETP.GE.AND P2, PT, R2, R15, PT ;  /* 0x0000000f0200720c */ /* 0x000fc40003f46270 */
[----:B------:R-:W-:Y:S02]  /*5e20*/  FSEL R27, R27, -INF , P3 ;  /* 0xff8000001b1b7808 */ /* 0x000fe40001800000 */
[----:B------:R-:W-:Y:S02]  /*5e30*/  FMNMX R12, R13, R10, !PT ;  /* 0x0000000a0d0c7209 */ /* 0x000fe40007800000 */
[----:B------:R-:W-:Y:S02]  /*5e40*/  ISETP.GE.AND P3, PT, R2, R17, PT ;  /* 0x000000110200720c */ /* 0x000fe40003f66270 */
[----:B------:R-:W-:Y:S02]  /*5e50*/  FSEL R30, R30, -INF , P2 ;  /* 0xff8000001e1e7808 */ /* 0x000fe40001000000 */
[----:B------:R-:W-:Y:S02]  /*5e60*/  FMNMX R15, R27, R12, !PT ;  /* 0x0000000c1b0f7209 */ /* 0x000fe40007800000 */
[----:B------:R-:W-:-:S02]  /*5e70*/  ISETP.GE.AND P2, PT, R2, R19, PT ;  /* 0x000000130200720c */ /* 0x000fc40003f46270 */
[----:B------:R-:W-:Y:S02]  /*5e80*/  FSEL R31, R31, -INF , P3 ;  /* 0xff8000001f1f7808 */ /* 0x000fe40001800000 */
[----:B------:R-:W-:Y:S02]  /*5e90*/  ISETP.GE.AND P4, PT, R2, R21, PT ;  /* 0x000000150200720c */ /* 0x000fe40003f86270 */
[----:B------:R-:W-:Y:S02]  /*5ea0*/  FSEL R34, R34, -INF , P2 ;  /* 0xff80000022227808 */ /* 0x000fe40001000000 */
[----:B------:R-:W-:Y:S02]  /*5eb0*/  ISETP.GE.AND P3, PT, R2, R23, PT ;  /* 0x000000170200720c */ /* 0x000fe40003f66270 */
[----:B------:R-:W-:Y:S02]  /*5ec0*/  FSEL R35, R35, -INF , P4 ;  /* 0xff80000023237808 */ /* 0x000fe40002000000 */
[----:B-1----:R-:W-:-:S02]  /*5ed0*/  FMNMX R155, R4, R155, !PT ;  /* 0x0000009b049b7209 */ /* 0x002fc40007800000 */
[----:B------:R-:W-:Y:S02]  /*5ee0*/  FMNMX R4, R30, R15, !PT ;  /* 0x0000000f1e047209 */ /* 0x000fe40007800000 */
[----:B------:R-:W-:Y:S01]  /*5ef0*/  ISETP.GE.AND P2, PT, R2, R137, PT ;  /* 0x000000890200720c */ /* 0x000fe20003f46270 */
[----:B------:R-:W1:Y:S01]  /*5f00*/  SHFL.BFLY PT, R6, R155, 0x2, 0x1f ;  /* 0x0c401f009b067f89 */ /* 0x000e6200000e0000 */
[----:B------:R-:W-:Y:S02]  /*5f10*/  FMNMX R15, R31, R4, !PT ;  /* 0x000000041f0f7209 */ /* 0x000fe40007800000 */
[----:B------:R-:W-:Y:S02]  /*5f20*/  FSEL R38, R38, -INF , P3 ;  /* 0xff80000026267808 */ /* 0x000fe40001800000 */
[----:B------:R-:W-:Y:S02]  /*5f30*/  FMNMX R4, R34, R15, !PT ;  /* 0x0000000f22047209 */ /* 0x000fe40007800000 */
[----:B------:R-:W-:-:S02]  /*5f40*/  ISETP.GE.AND P4, PT, R2, R139, PT ;  /* 0x0000008b0200720c */ /* 0x000fc40003f86270 */
[----:B------:R-:W-:Y:S02]  /*5f50*/  FMNMX R15, R35, R4, !PT ;  /* 0x00000004230f7209 */ /* 0x000fe40007800000 */
[----:B------:R-:W-:Y:S02]  /*5f60*/  FSEL R39, R39, -INF , P2 ;  /* 0xff80000027277808 */ /* 0x000fe40001000000 */
[----:B------:R-:W-:Y:S02]  /*5f70*/  FMNMX R4, R38, R15, !PT ;  /* 0x0000000f26047209 */ /* 0x000fe40007800000 */
[C---:B------:R-:W-:Y:S02]  /*5f80*/  ISETP.GE.AND P2, PT, R2.reuse, R145, PT ;  /* 0x000000910200720c */ /* 0x040fe40003f46270 */
[----:B------:R-:W-:Y:S02]  /*5f90*/  ISETP.GE.AND P3, PT, R2, R141, PT ;  /* 0x0000008d0200720c */ /* 0x000fe40003f66270 */
[----:B------:R-:W-:-:S02]  /*5fa0*/  FSEL R42, R42, -INF , P4 ;  /* 0xff8000002a2a7808 */ /* 0x000fc40002000000 */
[----:B------:R-:W-:Y:S02]  /*5fb0*/  FMNMX R15, R39, R4, !PT ;  /* 0x00000004270f7209 */ /* 0x000fe40007800000 */
[----:B------:R-:W-:Y:S02]  /*5fc0*/  FSEL R47, R47, -INF , P2 ;  /* 0xff8000002f2f7808 */ /* 0x000fe40001000000 */
[----:B-1----:R-:W-:Y:S02]  /*5fd0*/  FMNMX R6, R155, R6, !PT ;  /* 0x000000069b067209 */ /* 0x002fe40007800000 */
[----:B------:R-:W-:Y:S02]  /*5fe0*/  FSEL R43, R43, -INF , P3 ;  /* 0xff8000002b2b7808 */ /* 0x000fe40001800000 */
[----:B------:R-:W-:Y:S02]  /*5ff0*/  FSETP.NEU.AND P5, PT, R6, -INF , PT ;  /* 0xff8000000600780b */ /* 0x000fe40003fad000 */
[----:B------:R-:W-:-:S02]  /*6000*/  FMNMX R4, R42, R15, !PT ;  /* 0x0000000f2a047209 */ /* 0x000fc40007800000 */
[----:B------:R-:W-:Y:S02]  /*6010*/  FSEL R12, R6, RZ, P5 ;  /* 0x000000ff060c7208 */ /* 0x000fe40002800000 */
[C---:B------:R-:W-:Y:S02]  /*6020*/  ISETP.GE.AND P5, PT, R2.reuse, R143, PT ;  /* 0x0000008f0200720c */ /* 0x040fe40003fa6270 */
[----:B------:R-:W-:Y:S01]  /*6030*/  ISETP.GE.AND P3, PT, R2, R149, PT ;  /* 0x000000950200720c */ /* 0x000fe20003f66270 */
[----:B------:R-:W-:Y:S01]  /*6040*/  FMUL R14, R12, UR52 ;  /* 0x000000340c0e7c20 */ /* 0x000fe20008400000 */
[----:B------:R-:W-:Y:S01]  /*6050*/  FSEL R46, R46, -INF , P5 ;  /* 0xff8000002e2e7808 */ /* 0x000fe20002800000 */
[----:B------:R-:W-:Y:S01]  /*6060*/  FADD R12, -R12, R11 ;  /* 0x0000000b0c0c7221 */ /* 0x000fe20000000100 */
[----:B------:R-:W-:Y:S01]  /*6070*/  FMNMX R15, R43, R4, !PT ;  /* 0x000000042b0f7209 */ /* 0x000fe20007800000 */
[--C-:B------:R-:W-:Y:S01]  /*6080*/  FFMA R24, R24, UR52, -R14.reuse ;  /* 0x0000003418187c23 */ /* 0x100fe2000800080e */
[--C-:B------:R-:W-:Y:S01]  /*6090*/  FFMA R25, R25, UR52, -R14.reuse ;  /* 0x0000003419197c23 */ /* 0x100fe2000800080e */
[--C-:B------:R-:W-:Y:S01]  /*60a0*/  FFMA R28, R28, UR52, -R14.reuse ;  /* 0x000000341c1c7c23 */ /* 0x100fe2000800080e */
[----:B------:R-:W-:Y:S01]  /*60b0*/  ISETP.GE.AND P4, PT, R2, R147, PT ;  /* 0x000000930200720c */ /* 0x000fe20003f86270 */
[--C-:B------:R-:W-:Y:S01]  /*60c0*/  FFMA R29, R29, UR52, -R14.reuse ;  /* 0x000000341d1d7c23 */ /* 0x100fe2000800080e */
[----:B------:R-:W-:Y:S01]  /*60d0*/  FSETP.GEU.AND P6, PT, R24, -126, PT ;  /* 0xc2fc00001800780b */ /* 0x000fe20003fce000 */
[--C-:B------:R-:W-:Y:S01]  /*60e0*/  FFMA R32, R32, UR52, -R14.reuse ;  /* 0x0000003420207c23 */ /* 0x100fe2000800080e */
[----:B------:R-:W-:Y:S01]  /*60f0*/  FSETP.GEU.AND P2, PT, R25, -126, PT ;  /* 0xc2fc00001900780b */ /* 0x000fe20003f4e000 */
[--C-:B------:R-:W-:Y:S01]  /*6100*/  FFMA R33, R33, UR52, -R14.reuse ;  /* 0x0000003421217c23 */ /* 0x100fe2000800080e */
[----:B------:R-:W-:Y:S01]  /*6110*/  FSEL R51, R51, -INF , P3 ;  /* 0xff80000033337808 */ /* 0x000fe20001800000 */
[--C-:B------:R-:W-:Y:S01]  /*6120*/  FFMA R36, R36, UR52, -R14.reuse ;  /* 0x0000003424247c23 */ /* 0x100fe2000800080e */
[----:B------:R-:W-:Y:S01]  /*6130*/  FSETP.GEU.AND P3, PT, R28, -126, PT ;  /* 0xc2fc00001c00780b */ /* 0x000fe20003f6e000 */
[--C-:B------:R-:W-:Y:S01]  /*6140*/  FFMA R37, R37, UR52, -R14.reuse ;  /* 0x0000003425257c23 */ /* 0x100fe2000800080e */
[----:B------:R-:W-:Y:S01]  /*6150*/  FMNMX R4, R46, R15, !PT ;  /* 0x0000000f2e047209 */ /* 0x000fe20007800000 */
[--C-:B------:R-:W-:Y:S01]  /*6160*/  FFMA R40, R40, UR52, -R14.reuse ;  /* 0x0000003428287c23 */ /* 0x100fe2000800080e */
[----:B------:R-:W-:Y:S01]  /*6170*/  FSEL R50, R50, -INF , P4 ;  /* 0xff80000032327808 */ /* 0x000fe20002000000 */
[--C-:B------:R-:W-:Y:S01]  /*6180*/  FFMA R41, R41, UR52, -R14.reuse ;  /* 0x0000003429297c23 */ /* 0x100fe2000800080e */
[----:B------:R-:W-:Y:S01]  /*6190*/  ISETP.GE.AND P4, PT, R2, R153, PT ;  /* 0x000000990200720c */ /* 0x000fe20003f86270 */
[----:B------:R-:W-:Y:S01]  /*61a0*/  @!P6 FMUL R24, R24, 0.5 ;  /* 0x3f0000001818e820 */ /* 0x000fe20000400000 */
[----:B------:R-:W-:Y:S01]  /*61b0*/  FMNMX R15, R47, R4, !PT ;  /* 0x000000042f0f7209 */ /* 0x000fe20007800000 */
[----:B------:R-:W-:Y:S01]  /*61c0*/  @!P2 FMUL R25, R25, 0.5 ;  /* 0x3f0000001919a820 */ /* 0x000fe20000400000 */
[----:B------:R-:W-:Y:S01]  /*61d0*/  FSEL R55, R55, -INF , P4 ;  /* 0xff80000037377808 */ /* 0x000fe20002000000 */
[--C-:B------:R-:W-:Y:S01]  /*61e0*/  FFMA R44, R44, UR52, -R14.reuse ;  /* 0x000000342c2c7c23 */ /* 0x100fe2000800080e */
[----:B------:R-:W-:Y:S01]  /*61f0*/  ISETP.GE.AND P5, PT, R2, R151, PT ;  /* 0x000000970200720c */ /* 0x000fe20003fa6270 */
[----:B------:R-:W1:Y:S01]  /*6200*/  MUFU.EX2 R24, R24 ;  /* 0x0000001800187308 */ /* 0x000e620000000800 */
[----:B------:R-:W-:Y:S01]  /*6210*/  FSETP.GEU.AND P4, PT, R29, -126, PT ;  /* 0xc2fc00001d00780b */ /* 0x000fe20003f8e000 */
[----:B------:R-:W-:Y:S01]  /*6220*/  @!P3 FMUL R28, R28, 0.5 ;  /* 0x3f0000001c1cb820 */ /* 0x000fe20000400000 */
[----:B------:R-:W-:Y:S01]  /*6230*/  FMNMX R4, R50, R15, !PT ;  /* 0x0000000f32047209 */ /* 0x000fe20007800000 */
[--C-:B------:R-:W-:Y:S01]  /*6240*/  FFMA R45, R45, UR52, -R14.reuse ;  /* 0x000000342d2d7c23 */ /* 0x100fe2000800080e */
[----:B------:R-:W-:Y:S01]  /*6250*/  FSEL R54, R54, -INF , P5 ;  /* 0xff80000036367808 */ /* 0x000fe20002800000 */
[--C-:B------:R-:W-:Y:S01]  /*6260*/  FFMA R48, R48, UR52, -R14.reuse ;  /* 0x0000003430307c23 */ /* 0x100fe2000800080e */
[----:B------:R-:W-:Y:S01]  /*6270*/  FMNMX R15, R51, R4, !PT ;  /* 0x00000004330f7209 */ /* 0x000fe20007800000 */
[----:B------:R-:W2:Y:S01]  /*6280*/  MUFU.EX2 R25, R25 ;  /* 0x0000001900197308 */ /* 0x000ea20000000800 */
[----:B------:R-:W-:Y:S01]  /*6290*/  FSETP.GEU.AND P5, PT, R32, -126, PT ;  /* 0xc2fc00002000780b */ /* 0x000fe20003fae000 */
[--C-:B------:R-:W-:Y:S01]  /*62a0*/  FFMA R49, R49, UR52, -R14.reuse ;  /* 0x0000003431317c23 */ /* 0x100fe2000800080e */
[----:B------:R-:W-:Y:S01]  /*62b0*/  FMNMX R4, R54, R15, !PT ;  /* 0x0000000f36047209 */ /* 0x000fe20007800000 */
[--C-:B------:R-:W-:Y:S01]  /*62c0*/  FFMA R53, R53, UR52, -R14.reuse ;  /* 0x0000003435357c23 */ /* 0x100fe2000800080e */
[----:B------:R-:W-:Y:S01]  /*62d0*/  FFMA R52, R52, UR52, -R14 ;  /* 0x0000003434347c23 */ /* 0x000fe2000800080e */
[----:B------:R-:W-:Y:S01]  /*62e0*/  @!P4 FMUL R29, R29, 0.5 ;  /* 0x3f0000001d1dc820 */ /* 0x000fe20000400000 */
[----:B------:R-:W-:Y:S01]  /*62f0*/  FMNMX R4, R55, R4, !PT ;  /* 0x0000000437047209 */ /* 0x000fe20007800000 */
[----:B------:R-:W3:Y:S01]  /*6300*/  MUFU.EX2 R26, R28 ;  /* 0x0000001c001a7308 */ /* 0x000ee20000000800 */
[----:B-1----:R-:W-:Y:S01]  /*6310*/  @!P6 FMUL R24, R24, R24 ;  /* 0x000000181818e220 */ /* 0x002fe20000400000 */
[----:B------:R-:W-:Y:S01]  /*6320*/  FSETP.GEU.AND P6, PT, R33, -126, PT ;  /* 0xc2fc00002100780b */ /* 0x000fe20003fce000 */
[----:B------:R-:W-:Y:S01]  /*6330*/  FMUL R12, R12, UR52 ;  /* 0x000000340c0c7c20 */ /* 0x000fe20008400000 */
[----:B------:R-:W1:Y:S02]  /*6340*/  SHFL.BFLY PT, R15, R4, 0x1, 0x1f ;  /* 0x0c201f00040f7f89 */ /* 0x000e6400000e0000 */
[----:B------:R-:W-:-:S02]  /*6350*/  @!P5 FMUL R32, R32, 0.5 ;  /* 0x3f0000002020d820 */ /* 0x000fc40000400000 */
[----:B------:R-:W4:Y:S01]  /*6360*/  MUFU.EX2 R29, R29 ;  /* 0x0000001d001d7308 */ /* 0x000f220000000800 */
[----:B--2---:R-:W-:Y:S01]  /*6370*/  @!P2 FMUL R25, R25, R25 ;  /* 0x000000191919a220 */ /* 0x004fe20000400000 */
[----:B------:R-:W-:-:S05]  /*6380*/  FSETP.GEU.AND P2, PT, R36, -126, PT ;  /* 0xc2fc00002400780b */ /* 0x000fca0003f4e000 */
[----:B------:R-:W-:Y:S01]  /*6390*/  @!P6 FMUL R33, R33, 0.5 ;  /* 0x3f0000002121e820 */ /* 0x000fe20000400000 */
[----:B------:R-:W2:Y:S01]  /*63a0*/  MUFU.EX2 R28, R32 ;  /* 0x00000020001c7308 */ /* 0x000ea20000000800 */
[----:B---3--:R-:W-:Y:S01]  /*63b0*/  @!P3 FMUL R26, R26, R26 ;  /* 0x0000001a1a1ab220 */ /* 0x008fe20000400000 */
[----:B------:R-:W-:-:S05]  /*63c0*/  FSETP.GEU.AND P3, PT, R37, -126, PT ;  /* 0xc2fc00002500780b */ /* 0x000fca0003f6e000 */
[----:B------:R-:W-:Y:S01]  /*63d0*/  @!P2 FMUL R36, R36, 0.5 ;  /* 0x3f0000002424a820 */ /* 0x000fe20000400000 */
[----:B------:R-:W3:Y:S01]  /*63e0*/  MUFU.EX2 R33, R33 ;  /* 0x0000002100217308 */ /* 0x000ee20000000800 */
[----:B----4-:R-:W-:Y:S01]  /*63f0*/  @!P4 FMUL R29, R29, R29 ;  /* 0x0000001d1d1dc220 */ /* 0x010fe20000400000 */
[----:B------:R-:W-:Y:S02]  /*6400*/  FSETP.GEU.AND P4, PT, R40, -126, PT ;  /* 0xc2fc00002800780b */ /* 0x000fe40003f8e000 */
[----:B-1----:R-:W-:-:S03]  /*6410*/  FMNMX R4, R4, R15, !PT ;  /* 0x0000000f04047209 */ /* 0x002fc60007800000 */
[----:B------:R-:W-:Y:S01]  /*6420*/  @!P3 FMUL R37, R37, 0.5 ;  /* 0x3f0000002525b820 */ /* 0x000fe20000400000 */
[----:B------:R-:W1:Y:S01]  /*6430*/  MUFU.EX2 R36, R36 ;  /* 0x0000002400247308 */ /* 0x000e620000000800 */
[----:B--2---:R-:W-:Y:S01]  /*6440*/  @!P5 FMUL R28, R28, R28 ;  /* 0x0000001c1c1cd220 */ /* 0x004fe20000400000 */
[----:B------:R-:W-:Y:S01]  /*6450*/  FSETP.GEU.AND P5, PT, R41, -126, PT ;  /* 0xc2fc00002900780b */ /* 0x000fe20003fae000 */
[----:B------:R-:W2:Y:S04]  /*6460*/  SHFL.BFLY PT, R19, R4, 0x2, 0x1f ;  /* 0x0c401f0004137f89 */ /* 0x000ea800000e0000 */
[----:B------:R-:W-:Y:S01]  /*6470*/  @!P4 FMUL R40, R40, 0.5 ;  /* 0x3f0000002828c820 */ /* 0x000fe20000400000 */
[----:B------:R-:W4:Y:S01]  /*6480*/  MUFU.EX2 R37, R37 ;  /* 0x0000002500257308 */ /* 0x000f220000000800 */
[----:B---3--:R-:W-:Y:S01]  /*6490*/  @!P6 FMUL R33, R33, R33 ;  /* 0x000000212121e220 */ /* 0x008fe20000400000 */
[----:B------:R-:W-:-:S05]  /*64a0*/  FSETP.GEU.AND P6, PT, R44, -126, PT ;  /* 0xc2fc00002c00780b */ /* 0x000fca0003fce000 */
[----:B------:R-:W-:Y:S01]  /*64b0*/  @!P5 FMUL R41, R41, 0.5 ;  /* 0x3f0000002929d820 */ /* 0x000fe20000400000 */
[----:B------:R-:W3:Y:S01]  /*64c0*/  MUFU.EX2 R15, R40 ;  /* 0x00000028000f7308 */ /* 0x000ee20000000800 */
[----:B-1----:R-:W-:Y:S01]  /*64d0*/  @!P2 FMUL R36, R36, R36 ;  /* 0x000000242424a220 */ /* 0x002fe20000400000 */
[----:B------:R-:W-:-:S05]  /*64e0*/  FSETP.GEU.AND P2, PT, R45, -126, PT ;  /* 0xc2fc00002d00780b */ /* 0x000fca0003f4e000 */
[----:B------:R-:W-:Y:S01]  /*64f0*/  @!P6 FMUL R44, R44, 0.5 ;  /* 0x3f0000002c2ce820 */ /* 0x000fe20000400000 */
[----:B------:R-:W1:Y:S01]  /*6500*/  MUFU.EX2 R16, R41 ;  /* 0x0000002900107308 */ /* 0x000e620000000800 */
[----:B----4-:R-:W-:Y:S01]  /*6510*/  @!P3 FMUL R37, R37, R37 ;  /* 0x000000252525b220 */ /* 0x010fe20000400000 */
[----:B------:R-:W-:Y:S02]  /*6520*/  FSETP.GEU.AND P3, PT, R48, -126, PT ;  /* 0xc2fc00003000780b */ /* 0x000fe40003f6e000 */
[----:B--2---:R-:W-:-:S03]  /*6530*/  FMNMX R4, R4, R19, !PT ;  /* 0x0000001304047209 */ /* 0x004fc60007800000 */
[----:B------:R-:W-:Y:S01]  /*6540*/  @!P2 FMUL R45, R45, 0.5 ;  /* 0x3f0000002d2da820 */ /* 0x000fe20000400000 */
[----:B------:R-:W2:Y:S01]  /*6550*/  MUFU.EX2 R17, R44 ;  /* 0x0000002c00117308 */ /* 0x000ea20000000800 */
[----:B---3--:R-:W-:Y:S01]  /*6560*/  @!P4 FMUL R15, R15, R15 ;  /* 0x0000000f0f0fc220 */ /* 0x008fe20000400000 */
[----:B------:R-:W-:-:S05]  /*6570*/  FSETP.GEU.AND P4, PT, R49, -126, PT ;  /* 0xc2fc00003100780b */ /* 0x000fca0003f8e000 */
[----:B------:R-:W-:Y:S01]  /*6580*/  @!P3 FMUL R48, R48, 0.5 ;  /* 0x3f0000003030b820 */ /* 0x000fe20000400000 */
[----:B------:R-:W3:Y:S01]  /*6590*/  MUFU.EX2 R18, R45 ;  /* 0x0000002d00127308 */ /* 0x000ee20000000800 */
[----:B-1----:R-:W-:Y:S01]  /*65a0*/  @!P5 FMUL R16, R16, R16 ;  /* 0x000000101010d220 */ /* 0x002fe20000400000 */
[----:B------:R-:W-:-:S04]  /*65b0*/  FSETP.NEU.AND P5, PT, R4, -INF , PT ;  /* 0xff8000000400780b */ /* 0x000fc80003fad000 */
[----:B------:R-:W-:Y:S01]  /*65c0*/  FSEL R21, R4, RZ, P5 ;  /* 0x000000ff04157208 */ /* 0x000fe20002800000 */
[----:B------:R-:W-:Y:S01]  /*65d0*/  @!P4 FMUL R49, R49, 0.5 ;  /* 0x3f0000003131c820 */ /* 0x000fe20000400000 */
[----:B------:R-:W1:Y:S01]  /*65e0*/  MUFU.EX2 R19, R48 ;  /* 0x0000003000137308 */ /* 0x000e620000000800 */
[----:B--2---:R-:W-:Y:S01]  /*65f0*/  @!P6 FMUL R17, R17, R17 ;  /* 0x000000111111e220 */ /* 0x004fe20000400000 */
[----:B------:R-:W-:Y:S01]  /*6600*/  FSETP.GEU.AND P6, PT, R53, -126, PT ;  /* 0xc2fc00003500780b */ /* 0x000fe20003fce000 */
[C---:B------:R-:W-:Y:S01]  /*6610*/  FMUL R22, R21.reuse, UR52 ;  /* 0x0000003415167c20 */ /* 0x040fe20008400000 */
[----:B------:R-:W-:Y:S01]  /*6620*/  FSETP.GEU.AND P5, PT, R52, -126, PT ;  /* 0xc2fc00003400780b */ /* 0x000fe20003fae000 */
[----:B------:R-:W-:Y:S01]  /*6630*/  FADD R21, -R21, R10 ;  /* 0x0000000a15157221 */ /* 0x000fe20000000100 */
[----:B------:R-:W-:Y:S01]  /*6640*/  FADD R10, R25, R16 ;  /* 0x00000010190a7221 */ /* 0x000fe20000000000 */
[--C-:B------:R-:W-:Y:S01]  /*6650*/  FFMA R23, R13, UR52, -R22.reuse ;  /* 0x000000340d177c23 */ /* 0x100fe20008000816 */
[----:B------:R-:W2:Y:S01]  /*6660*/  MUFU.EX2 R14, R49 ;  /* 0x00000031000e7308 */ /* 0x000ea20000000800 */
[----:B---3--:R-:W-:Y:S01]  /*6670*/  @!P2 FMUL R18, R18, R18 ;  /* 0x000000121212a220 */ /* 0x008fe20000400000 */
[--C-:B------:R-:W-:Y:S01]  /*6680*/  FFMA R27, R27, UR52, -R22.reuse ;  /* 0x000000341b1b7c23 */ /* 0x100fe20008000816 */
[--C-:B------:R-:W-:Y:S01]  /*6690*/  FFMA R30, R30, UR52, -R22.reuse ;  /* 0x000000341e1e7c23 */ /* 0x100fe20008000816 */
[----:B------:R-:W-:Y:S01]  /*66a0*/  FSETP.GEU.AND P2, PT, R23, -126, PT ;  /* 0xc2fc00001700780b */ /* 0x000fe20003f4e000 */
[--C-:B------:R-:W-:Y:S01]  /*66b0*/  FFMA R40, R34, UR52, -R22.reuse ;  /* 0x0000003422287c23 */ /* 0x100fe20008000816 */
[--C-:B------:R-:W-:Y:S01]  /*66c0*/  FFMA R31, R31, UR52, -R22.reuse ;  /* 0x000000341f1f7c23 */ /* 0x100fe20008000816 */
[----:B------:R-:W-:Y:S01]  /*66d0*/  @!P6 FMUL R53, R53, 0.5 ;  /* 0x3f0000003535e820 */ /* 0x000fe20000400000 */
[--C-:B------:R-:W-:Y:S01]  /*66e0*/  FFMA R38, R38, UR52, -R22.reuse ;  /* 0x0000003426267c23 */ /* 0x100fe20008000816 */
[----:B-1----:R-:W-:Y:S01]  /*66f0*/  @!P3 FMUL R19, R19, R19 ;  /* 0x000000131313b220 */ /* 0x002fe20000400000 */
[----:B------:R-:W-:Y:S01]  /*6700*/  FSETP.GEU.AND P3, PT, R27, -126, PT ;  /* 0xc2fc00001b00780b */ /* 0x000fe20003f6e000 */
[----:B------:R-:W-:Y:S01]  /*6710*/  @!P5 FMUL R52, R52, 0.5 ;  /* 0x3f0000003434d820 */ /* 0x000fe20000400000 */
[----:B------:R-:W1:Y:S01]  /*6720*/  MUFU.EX2 R20, R53 ;  /* 0x0000003500147308 */ /* 0x000e620000000800 */
[--C-:B------:R-:W-:Y:S01]  /*6730*/  FFMA R42, R42, UR52, -R22.reuse ;  /* 0x000000342a2a7c23 */ /* 0x100fe20008000816 */
[--C-:B------:R-:W-:Y:S01]  /*6740*/  FFMA R46, R46, UR52, -R22.reuse ;  /* 0x000000342e2e7c23 */ /* 0x100fe20008000816 */
[--C-:B------:R-:W-:Y:S01]  /*6750*/  FFMA R50, R50, UR52, -R22.reuse ;  /* 0x0000003432327c23 */ /* 0x100fe20008000816 */
[--C-:B------:R-:W-:Y:S01]  /*6760*/  FFMA R51, R51, UR52, -R22.reuse ;  /* 0x0000003433337c23 */ /* 0x100fe20008000816 */
[----:B------:R-:W-:Y:S01]  /*6770*/  @!P2 FMUL R23, R23, 0.5 ;  /* 0x3f0000001717a820 */ /* 0x000fe20000400000 */
[----:B--2---:R-:W-:Y:S01]  /*6780*/  @!P4 FMUL R14, R14, R14 ;  /* 0x0000000e0e0ec220 */ /* 0x004fe20000400000 */
[----:B------:R-:W-:Y:S01]  /*6790*/  FSETP.GEU.AND P4, PT, R30, -126, PT ;  /* 0xc2fc00001e00780b */ /* 0x000fe20003f8e000 */
[----:B------:R-:W2:Y:S01]  /*67a0*/  MUFU.EX2 R13, R52 ;  /* 0x00000034000d7308 */ /* 0x000ea20000000800 */
[--C-:B------:R-:W-:Y:S01]  /*67b0*/  FFMA R54, R54, UR52, -R22.reuse ;  /* 0x0000003436367c23 */ /* 0x100fe20008000816 */
[----:B------:R-:W-:Y:S01]  /*67c0*/  FFMA R55, R55, UR52, -R22 ;  /* 0x0000003437377c23 */ /* 0x000fe20008000816 */
[----:B------:R-:W-:Y:S01]  /*67d0*/  @!P3 FMUL R27, R27, 0.5 ;  /* 0x3f0000001b1bb820 */ /* 0x000fe20000400000 */
[----:B------:R-:W-:-:S04]  /*67e0*/  FADD R11, R33, R14 ;  /* 0x0000000e210b7221 */ /* 0x000fc80000000000 */
[----:B------:R3:W4:Y:S01]  /*67f0*/  MUFU.EX2 R32, R23 ;  /* 0x0000001700207308 */ /* 0x0007220000000800 */
[----:B-1----:R-:W-:Y:S01]  /*6800*/  @!P6 FMUL R20, R20, R20 ;  /* 0x000000141414e220 */ /* 0x002fe20000400000 */
[----:B------:R-:W-:Y:S02]  /*6810*/  FSETP.GEU.AND P6, PT, R40, -126, PT ;  /* 0xc2fc00002800780b */ /* 0x000fe40003fce000 */
[----:B------:R-:W-:-:S04]  /*6820*/  @!P4 FMUL R30, R30, 0.5 ;  /* 0x3f0000001e1ec820 */ /* 0x000fc80000400000 */
[----:B------:R1:W5:Y:S01]  /*6830*/  MUFU.EX2 R41, R27 ;  /* 0x0000001b00297308 */ /* 0x0003620000000800 */
[----:B---3--:R-:W-:Y:S01]  /*6840*/  FFMA R23, R35, UR52, -R22 ;  /* 0x0000003423177c23 */ /* 0x008fe20008000816 */
[----:B--2---:R-:W-:Y:S01]  /*6850*/  @!P5 FMUL R13, R13, R13 ;  /* 0x0000000d0d0dd220 */ /* 0x004fe20000400000 */
[----:B------:R-:W-:-:S04]  /*6860*/  FSETP.GEU.AND P5, PT, R31, -126, PT ;  /* 0xc2fc00001f00780b */ /* 0x000fc80003fae000 */
[----:B------:R-:W-:Y:S01]  /*6870*/  @!P6 FMUL R40, R40, 0.5 ;  /* 0x3f0000002828e820 */ /* 0x000fe20000400000 */
[----:B------:R2:W3:Y:S01]  /*6880*/  MUFU.EX2 R34, R30 ;  /* 0x0000001e00227308 */ /* 0x0004e20000000800 */
[----:B----4-:R-:W-:Y:S01]  /*6890*/  @!P2 FMUL R32, R32, R32 ;  /* 0x000000202020a220 */ /* 0x010fe20000400000 */
[----:B------:R-:W-:Y:S01]  /*68a0*/  FSETP.GEU.AND P2, PT, R23, -126, PT ;  /* 0xc2fc00001700780b */ /* 0x000fe20003f4e000 */
[----:B-1----:R-:W-:-:S05]  /*68b0*/  FFMA R27, R39, UR52, -R22 ;  /* 0x00000034271b7c23 */ /* 0x002fca0008000816 */
[----:B------:R-:W-:Y:S01]  /*68c0*/  @!P5 FMUL R31, R31, 0.5 ;  /* 0x3f0000001f1fd820 */ /* 0x000fe20000400000 */
[----:B-----5:R-:W-:Y:S01]  /*68d0*/  @!P3 FMUL R41, R41, R41 ;  /* 0x000000292929b220 */ /* 0x020fe20000400000 */
[----:B------:R-:W-:Y:S01]  /*68e0*/  FSETP.GEU.AND P3, PT, R38, -126, PT ;  /* 0xc2fc00002600780b */ /* 0x000fe20003f6e000 */
[----:B------:R-:W1:Y:S01]  /*68f0*/  MUFU.EX2 R40, R40 ;  /* 0x0000002800287308 */ /* 0x000e620000000800 */
[----:B--2---:R-:W-:-:S03]  /*6900*/  FFMA R30, R43, UR52, -R22 ;  /* 0x000000342b1e7c23 */ /* 0x004fc60008000816 */
[----:B------:R-:W-:Y:S01]  /*6910*/  @!P2 FMUL R23, R23, 0.5 ;  /* 0x3f0000001717a820 */ /* 0x000fe20000400000 */
[----:B---3--:R-:W-:Y:S01]  /*6920*/  @!P4 FMUL R34, R34, R34 ;  /* 0x000000222222c220 */ /* 0x008fe20000400000 */
[----:B------:R-:W-:Y:S02]  /*6930*/  FSETP.GEU.AND P4, PT, R27, -126, PT ;  /* 0xc2fc00001b00780b */ /* 0x000fe40003f8e000 */
[----:B------:R2:W3:Y:S04]  /*6940*/  MUFU.EX2 R35, R31 ;  /* 0x0000001f00237308 */ /* 0x0004e80000000800 */
[----:B------:R-:W-:-:S04]  /*6950*/  @!P3 FMUL R38, R38, 0.5 ;  /* 0x3f0000002626b820 */ /* 0x000fc80000400000 */
[----:B------:R4:W5:Y:S01]  /*6960*/  MUFU.EX2 R39, R23 ;  /* 0x0000001700277308 */ /* 0x0009620000000800 */
[----:B-1----:R-:W-:Y:S01]  /*6970*/  @!P6 FMUL R40, R40, R40 ;  /* 0x000000282828e220 */ /* 0x002fe20000400000 */
[----:B------:R-:W-:Y:S01]  /*6980*/  FSETP.GEU.AND P6, PT, R30, -126, PT ;  /* 0xc2fc00001e00780b */ /* 0x000fe20003fce000 */
[----:B--2---:R-:W-:Y:S01]  /*6990*/  FADD R31, R10, R11 ;  /* 0x0000000b0a1f7221 */ /* 0x004fe20000000000 */
[----:B------:R-:W-:Y:S01]  /*69a0*/  @!P4 FMUL R27, R27, 0.5 ;  /* 0x3f0000001b1bc820 */ /* 0x000fe20000400000 */
[----:B------:R-:W-:Y:S01]  /*69b0*/  FADD R10, R24, R15 ;  /* 0x0000000f180a7221 */ /* 0x000fe20000000000 */
[----:B------:R-:W-:Y:S02]  /*69c0*/  F2FP.F16.F32.PACK_AB R24, R25, R24 ;  /* 0x000000181918723e */ /* 0x000fe400000000ff */
[----:B------:R-:W1:Y:S01]  /*69d0*/  MUFU.EX2 R38, R38 ;  /* 0x0000002600267308 */ /* 0x000e620000000800 */
[----:B---3--:R-:W-:Y:S01]  /*69e0*/  @!P5 FMUL R35, R35, R35 ;  /* 0x000000232323d220 */ /* 0x008fe20000400000 */
[----:B------:R-:W-:Y:S01]  /*69f0*/  FSETP.GEU.AND P5, PT, R42, -126, PT ;  /* 0xc2fc00002a00780b */ /* 0x000fe20003fae000 */
[----:B----4-:R-:W-:Y:S01]  /*6a00*/  FFMA R23, R47, UR52, -R22 ;  /* 0x000000342f177c23 */ /* 0x010fe20008000816 */
[----:B------:R-:W-:Y:S01]  /*6a10*/  FADD R22, R29, R18 ;  /* 0x000000121d167221 */ /* 0x000fe20000000000 */
[----:B------:R-:W-:-:S02]  /*6a20*/  F2FP.F16.F32.PACK_AB R25, R41, R32 ;  /* 0x000000202919723e */ /* 0x000fc400000000ff */
[----:B------:R-:W-:Y:S01]  /*6a30*/  @!P6 FMUL R30, R30, 0.5 ;  /* 0x3f0000001e1ee820 */ /* 0x000fe20000400000 */
[----:B------:R2:W3:Y:S01]  /*6a40*/  MUFU.EX2 R43, R27 ;  /* 0x0000001b002b7308 */ /* 0x0004e20000000800 */
[----:B-----5:R-:W-:Y:S01]  /*6a50*/  @!P2 FMUL R39, R39, R39 ;  /* 0x000000272727a220 */ /* 0x020fe20000400000 */
[----:B------:R-:W-:-:S05]  /*6a60*/  FSETP.GEU.AND P2, PT, R46, -126, PT ;  /* 0xc2fc00002e00780b */ /* 0x000fca0003f4e000 */
[----:B------:R-:W-:Y:S01]  /*6a70*/  @!P5 FMUL R42, R42, 0.5 ;  /* 0x3f0000002a2ad820 */ /* 0x000fe20000400000 */
[----:B------:R4:W5:Y:S01]  /*6a80*/  MUFU.EX2 R44, R30 ;  /* 0x0000001e002c7308 */ /* 0x0009620000000800 */
[----:B-1----:R-:W-:Y:S01]  /*6a90*/  @!P3 FMUL R38, R38, R38 ;  /* 0x000000262626b220 */ /* 0x002fe20000400000 */
[----:B------:R-:W-:Y:S01]  /*6aa0*/  FSETP.GEU.AND P3, PT, R23, -126, PT ;  /* 0xc2fc00001700780b */ /* 0x000fe20003f6e000 */
[----:B--2---:R-:W-:-:S04]  /*6ab0*/  FADD R27, R37, R20 ;  /* 0x00000014251b7221 */ /* 0x004fc80000000000 */
[----:B------:R-:W-:Y:S01]  /*6ac0*/  @!P2 FMUL R46, R46, 0.5 ;  /* 0x3f0000002e2ea820 */ /* 0x000fe20000400000 */
[----:B------:R-:W1:Y:S01]  /*6ad0*/  MUFU.EX2 R45, R42 ;  /* 0x0000002a002d7308 */ /* 0x000e620000000800 */
[----:B---3--:R-:W-:Y:S01]  /*6ae0*/  @!P4 FMUL R43, R43, R43 ;  /* 0x0000002b2b2bc220 */ /* 0x008fe20000400000 */
[----:B------:R-:W-:Y:S01]  /*6af0*/  FSETP.GEU.AND P4, PT, R50, -126, PT ;  /* 0xc2fc00003200780b */ /* 0x000fe20003f8e000 */
[----:B----4-:R-:W-:Y:S01]  /*6b00*/  FADD R30, R36, R13 ;  /* 0x0000000d241e7221 */ /* 0x010fe20000000000 */
[----:B------:R-:W-:-:S03]  /*6b10*/  FADD R22, R22, R27 ;  /* 0x0000001b16167221 */ /* 0x000fc60000000000 */
[----:B------:R-:W-:Y:S01]  /*6b20*/  @!P3 FMUL R23, R23, 0.5 ;  /* 0x3f0000001717b820 */ /* 0x000fe20000400000 */
[----:B------:R-:W2:Y:S01]  /*6b30*/  MUFU.EX2 R47, R46 ;  /* 0x0000002e002f7308 */ /* 0x000ea20000000800 */
[----:B-----5:R-:W-:Y:S01]  /*6b40*/  @!P6 FMUL R44, R44, R44 ;  /* 0x0000002c2c2ce220 */ /* 0x020fe20000400000 */
[----:B------:R-:W-:Y:S01]  /*6b50*/  FSETP.GEU.AND P6, PT, R54, -126, PT ;  /* 0xc2fc00003600780b */ /* 0x000fe20003fce000 */
[----:B------:R-:W-:-:S04]  /*6b60*/  FADD R31, R31, R22 ;  /* 0x000000161f1f7221 */ /* 0x000fc80000000000 */
[----:B------:R-:W-:Y:S01]  /*6b70*/  @!P4 FMUL R50, R50, 0.5 ;  /* 0x3f0000003232c820 */ /* 0x000fe20000400000 */
[----:B------:R3:W4:Y:S01]  /*6b80*/  MUFU.EX2 R42, R23 ;  /* 0x00000017002a7308 */ /* 0x0007220000000800 */
[----:B-1----:R-:W-:Y:S01]  /*6b90*/  @!P5 FMUL R45, R45, R45 ;  /* 0x0000002d2d2dd220 */ /* 0x002fe20000400000 */
[----:B------:R-:W-:-:S05]  /*6ba0*/  FSETP.GEU.AND P5, PT, R51, -126, PT ;  /* 0xc2fc00003300780b */ /* 0x000fca0003fae000 */
[----:B------:R-:W-:Y:S01]  /*6bb0*/  @!P6 FMUL R54, R54, 0.5 ;  /* 0x3f0000003636e820 */ /* 0x000fe20000400000 */
[----:B------:R1:W5:Y:S01]  /*6bc0*/  MUFU.EX2 R49, R50 ;  /* 0x0000003200317308 */ /* 0x0003620000000800 */
[----:B--2---:R-:W-:Y:S01]  /*6bd0*/  @!P2 FMUL R47, R47, R47 ;  /* 0x0000002f2f2fa220 */ /* 0x004fe20000400000 */
[----:B------:R-:W-:Y:S01]  /*6be0*/  FSETP.GEU.AND P2, PT, R55, -126, PT ;  /* 0xc2fc00003700780b */ /* 0x000fe20003f4e000 */
[----:B---3--:R-:W-:Y:S01]  /*6bf0*/  FADD R23, R28, R19 ;  /* 0x000000131c177221 */ /* 0x008fe20000000000 */
[----:B------:R-:W-:Y:S01]  /*6c00*/  F2FP.F16.F32.PACK_AB R28, R33, R28 ;  /* 0x0000001c211c723e */ /* 0x000fe200000000ff */
[----:B------:R-:W-:Y:S01]  /*6c10*/  FADD R27, R34, R47 ;  /* 0x0000002f221b7221 */ /* 0x000fe20000000000 */
[----:B------:R-:W-:Y:S01]  /*6c20*/  F2FP.F16.F32.PACK_AB R33, R44, R45 ;  /* 0x0000002d2c21723e */ /* 0x000fe200000000ff */
[----:B------:R-:W-:Y:S01]  /*6c30*/  @!P5 FMUL R51, R51, 0.5 ;  /* 0x3f0000003333d820 */ /* 0x000fe20000400000 */
[----:B------:R-:W2:Y:S01]  /*6c40*/  MUFU.EX2 R53, R54 ;  /* 0x0000003600357308 */ /* 0x000ea20000000800 */
[----:B----4-:R-:W-:Y:S01]  /*6c50*/  @!P3 FMUL R42, R42, R42 ;  /* 0x0000002a2a2ab220 */ /* 0x010fe20000400000 */
[----:B------:R-:W-:Y:S01]  /*6c60*/  FSETP.GEU.AND P3, PT, R12, -126, PT ;  /* 0xc2fc00000c00780b */ /* 0x000fe20003f6e000 */
[----:B-1----:R-:W-:Y:S01]  /*6c70*/  FMUL R50, R21, UR52 ;  /* 0x0000003415327c20 */ /* 0x002fe20008400000 */
[----:B------:R-:W-:Y:S01]  /*6c80*/  FADD R21, R26, R17 ;  /* 0x000000111a157221 */ /* 0x000fe20000000000 */
[----:B------:R-:W-:Y:S01]  /*6c90*/  FADD R10, R10, R23 ;  /* 0x000000170a0a7221 */ /* 0x000fe20000000000 */
[----:B------:R-:W-:Y:S01]  /*6ca0*/  FADD R23, R41, R44 ;  /* 0x0000002c29177221 */ /* 0x000fe20000000000 */
[----:B------:R-:W-:Y:S01]  /*6cb0*/  @!P2 FMUL R55, R55, 0.5 ;  /* 0x3f0000003737a820 */ /* 0x000fe20000400000 */
[----:B------:R1:W3:Y:S01]  /*6cc0*/  MUFU.EX2 R46, R51 ;  /* 0x00000033002e7308 */ /* 0x0002e20000000800 */
[----:B-----5:R-:W-:Y:S01]  /*6cd0*/  @!P4 FMUL R49, R49, R49 ;  /* 0x000000313131c220 */ /* 0x020fe20000400000 */
[----:B------:R-:W-:Y:S01]  /*6ce0*/  FSETP.GEU.AND P4, PT, R50, -126, PT ;  /* 0xc2fc00003200780b */ /* 0x000fe20003f8e000 */
[----:B------:R-:W-:Y:S01]  /*6cf0*/  FADD R21, R21, R30 ;  /* 0x0000001e15157221 */ /* 0x000fe20000000000 */
[----:B------:R-:W-:Y:S01]  /*6d00*/  FADD R30, R35, R42 ;  /* 0x0000002a231e7221 */ /* 0x000fe20000000000 */
[----:B------:R-:W-:-:S02]  /*6d10*/  F2FP.F16.F32.PACK_AB R26, R29, R26 ;  /* 0x0000001a1d1a723e */ /* 0x000fc400000000ff */
[----:B------:R-:W-:Y:S01]  /*6d20*/  @!P3 FMUL R12, R12, 0.5 ;  /* 0x3f0000000c0cb820 */ /* 0x000fe20000400000 */
[----:B------:R-:W4:Y:S01]  /*6d30*/  MUFU.EX2 R48, R55 ;  /* 0x0000003700307308 */ /* 0x000f220000000800 */
[----:B--2---:R-:W-:Y:S01]  /*6d40*/  @!P6 FMUL R53, R53, R53 ;  /* 0x000000353535e220 */ /* 0x004fe20000400000 */
[----:B-1----:R-:W-:Y:S01]  /*6d50*/  FADD R51, R40, R49 ;  /* 0x0000003128337221 */ /* 0x002fe20000000000 */
[----:B------:R-:W-:Y:S01]  /*6d60*/  FADD R10, R10, R21 ;  /* 0x000000150a0a7221 */ /* 0x000fe20000000000 */
[----:B------:R-:W-:Y:S01]  /*6d70*/  F2FP.F16.F32.PACK_AB R29, R39, R40 ;  /* 0x00000028271d723e */ /* 0x000fe200000000ff */
[----:B------:R-:W-:Y:S02]  /*6d80*/  FADD R54, R38, R53 ;  /* 0x0000003526367221 */ /* 0x000fe40000000000 */
[----:B------:R-:W-:Y:S01]  /*6d90*/  @!P4 FMUL R50, R50, 0.5 ;  /* 0x3f0000003232c820 */ /* 0x000fe20000400000 */
[----:B------:R1:W2:Y:S01]  /*6da0*/  MUFU.EX2 R11, R12 ;  /* 0x0000000c000b7308 */ /* 0x0002a20000000800 */
[----:B---3--:R-:W-:Y:S01]  /*6db0*/  @!P5 FMUL R46, R46, R46 ;  /* 0x0000002e2e2ed220 */ /* 0x008fe20000400000 */
[----:B------:R-:W-:Y:S01]  /*6dc0*/  FADD R27, R27, R54 ;  /* 0x000000361b1b7221 */ /* 0x000fe20000000000 */
[----:B------:R-:W-:Y:S01]  /*6dd0*/  FADD R10, R10, R31 ;  /* 0x0000001f0a0a7221 */ /* 0x000fe20000000000 */
[----:B------:R-:W-:Y:S01]  /*6de0*/  F2FP.F16.F32.PACK_AB R31, R43, R38 ;  /* 0x000000262b1f723e */ /* 0x000fe200000000ff */
[----:B------:R-:W-:Y:S01]  /*6df0*/  FADD R52, R39, R46 ;  /* 0x0000002e27347221 */ /* 0x000fe20000000000 */
[----:B------:R-:W-:-:S02]  /*6e00*/  F2FP.F16.F32.PACK_AB R38, R20, R13 ;  /* 0x0000000d1426723e */ /* 0x000fc400000000ff */
[----:B------:R-:W3:Y:S01]  /*6e10*/  MUFU.EX2 R50, R50 ;  /* 0x0000003200327308 */ /* 0x000ee20000000800 */
[----:B----4-:R-:W-:Y:S01]  /*6e20*/  @!P2 FMUL R48, R48, R48 ;  /* 0x000000303030a220 */ /* 0x010fe20000400000 */
[----:B-1----:R-:W-:Y:S01]  /*6e30*/  FADD R12, R32, R45 ;  /* 0x0000002d200c7221 */ /* 0x002fe20000000000 */
[----:B------:R-:W-:Y:S01]  /*6e40*/  FADD R23, R23, R52 ;  /* 0x0000003417177221 */ /* 0x000fe20000000000 */
[----:B------:R-:W-:Y:S01]  /*6e50*/  F2FP.F16.F32.PACK_AB R32, R16, R15 ;  /* 0x0000000f1020723e */ /* 0x000fe200000000ff */
[----:B------:R-:W-:Y:S01]  /*6e60*/  FADD R55, R43, R48 ;  /* 0x000000302b377221 */ /* 0x000fe20000000000 */
[----:B------:R-:W-:-:S03]  /*6e70*/  FADD R12, R12, R51 ;  /* 0x000000330c0c7221 */ /* 0x000fc60000000000 */
[----:B------:R-:W-:Y:S01]  /*6e80*/  FADD R30, R30, R55 ;  /* 0x000000371e1e7221 */ /* 0x000fe20000000000 */
[----:B--2---:R-:W-:Y:S01]  /*6e90*/  @!P3 FMUL R11, R11, R11 ;  /* 0x0000000b0b0bb220 */ /* 0x004fe20000400000 */
[----:B------:R-:W-:Y:S01]  /*6ea0*/  FADD R12, R12, R27 ;  /* 0x0000001b0c0c7221 */ /* 0x000fe20000000000 */
[----:B------:R-:W-:Y:S01]  /*6eb0*/  F2FP.F16.F32.PACK_AB R27, R35, R34 ;  /* 0x00000022231b723e */ /* 0x000fe200000000ff */
[----:B------:R-:W-:Y:S01]  /*6ec0*/  FADD R23, R23, R30 ;  /* 0x0000001e17177221 */ /* 0x000fe20000000000 */
[----:B------:R-:W-:Y:S01]  /*6ed0*/  FFMA R8, R11, R8, R10 ;  /* 0x000000080b087223 */ /* 0x000fe2000000000a */
[----:B------:R-:W-:Y:S01]  /*6ee0*/  SHF.L.U32 R10, R3, 0x1f, RZ ;  /* 0x0000001f030a7819 */ /* 0x000fe200000006ff */
[-C--:B------:R-:W-:Y:S01]  /*6ef0*/  FMUL R120, R120, R11.reuse ;  /* 0x0000000b78787220 */ /* 0x080fe20000400000 */
[----:B------:R-:W-:Y:S01]  /*6f00*/  FADD R23, R12, R23 ;  /* 0x000000170c177221 */ /* 0x000fe20000000000 */
[----:B---3--:R-:W-:Y:S01]  /*6f10*/  @!P4 FMUL R50, R50, R50 ;  /* 0x000000323232c220 */ /* 0x008fe20000400000 */
[----:B------:R1:W2:Y:S01]  /*6f20*/  SYNCS.PHASECHK.TRANS64.TRYWAIT P2, [UR10+0x23000], R10 ;  /* 0x0230000aff0075a7 */ /* 0x0002a2000804014a */
[----:B------:R-:W-:Y:S01]  /*6f30*/  F2FP.F16.F32.PACK_AB R30, R37, R36 ;  /* 0x00000024251e723e */ /* 0x000fe200000000ff */
[----:B------:R-:W-:Y:S01]  /*6f40*/  FMUL R121, R121, R11 ;  /* 0x0000000b79797220 */ /* 0x000fe20000400000 */
        /* <DEDUP_REMOVED lines=82> */
[----:B------:R-:W-:Y:S01]  /*7470*/  F2FP.F16.F32.PACK_AB R37, R46, R49 ;  /* 0x000000312e25723e */ /* 0x000fe200000000ff */
[----:B-12---:R-:W-:Y:S06]  /*7480*/  @!P0 BRA `(.L_x_39) ;  /* 0x0000000000048947 */ /* 0x006fec0003800000 */
[----:B------:R-:W-:Y:S01]  /*7490*/  BPT.TRAP 0x1 ;  /* 0x000000040000795c */ /* 0x000fe20000300000 */
.L_x_39:
[----:B------:R-:W-:Y:S05]  /*74a0*/  @P2 BRA `(.L_x_40) ;  /* 0x0000000000082947 */ /* 0x000fea0003800000 */
[----:B------:R-:W1:Y:S02]  /*74b0*/  SYNCS.PHASECHK.TRANS64.TRYWAIT P2, [UR10+0x23000], R10 ;  /* 0x0230000aff0075a7 */ /* 0x000e64000804014a */
[----:B-1----:R-:W-:Y:S05]  /*74c0*/  @!P2 BRA `(.L_x_41) ;  /* 0x00000044008ca947 */ /* 0x002fea0003800000 */
.L_x_40:
        /* <DEDUP_REMOVED lines=103> */
.L_x_42:
[----:B------:R-:W-:-:S04]  /*7b40*/  ULEA UR10, UR39, UR36, 0x3 ;  /* 0x00000024270a7291 */ /* 0x000fc8000f8e183f */
[----:B------:R-:W-:-:S04]  /*7b50*/  UIADD3 UR10, UR10, 0x23028, URZ ;  /* 0x000230280a0a7890 */ /* 0x000fc8000fffe03f */
[----:B------:R-:W-:-:S09]  /*7b60*/  UPRMT UR10, URZ, 0x654, UR10 ;  /* 0x000006543f0a7896 */ /* 0x000fd2000800000a */
[----:B------:R-:W-:Y:S01]  /*7b70*/  SYNCS.ARRIVE.TRANS64.RED.A1T0 RZ, [UR10], RZ ;  /* 0x000000ffffff79a7 */ /* 0x000fe2000810040a */
[----:B------:R-:W-:Y:S05]  /*7b80*/  @P1 BRA `(.L_x_43) ;  /* 0x0000000000041947 */ /* 0x000fea0003800000 */
[----:B------:R-:W-:Y:S01]  /*7b90*/  BPT.TRAP 0x1 ;  /* 0x000000040000795c */ /* 0x000fe20000300000 */
.L_x_43:
[----:B------:R-:W-:-:S04]  /*7ba0*/  UIADD3 UR39, UR39, 0x1, URZ ;  /* 0x0000000127277890 */ /* 0x000fc8000fffe03f */
[----:B------:R-:W-:-:S04]  /*7bb0*/  UISETP.NE.AND UP0, UPT, UR39, 0x5, UPT ;  /* 0x000000052700788c */ /* 0x000fc8000bf05270 */
[----:B------:R-:W-:Y:S01]  /*7bc0*/  USEL UR39, UR39, URZ, UP0 ;  /* 0x0000003f27277287 */ /* 0x000fe20008000000 */
[----:B------:R-:W-:Y:S11]  /*7bd0*/  @!P0 BRA `(.L_x_44) ;  /* 0x0000000000048947 */ /* 0x000ff60003800000 */
[----:B------:R-:W-:Y:S01]  /*7be0*/  BPT.TRAP 0x1 ;  /* 0x000000040000795c */ /* 0x000fe20000300000 */
.L_x_44:
[----:B------:R-:W-:-:S04]  /*7bf0*/  ULEA UR10, UR39, UR36, 0x3 ;  /* 0x00000024270a7291 */ /* 0x000fc8000f8e183f */
[----:B------:R-:W-:-:S04]  /*7c00*/  UIADD3 UR10, UR10, 0x23028, URZ ;  /* 0x000230280a0a7890 */ /* 0x000fc8000fffe03f */
[----:B------:R-:W-:-:S09]  /*7c10*/  UPRMT UR10, URZ, 0x654, UR10 ;  /* 0x000006543f0a7896 */ /* 0x000fd2000800000a */
[----:B------:R-:W-:Y:S01]  /*7c20*/  SYNCS.ARRIVE.TRANS64.RED.A1T0 RZ, [UR10], RZ ;  /* 0x000000ffffff79a7 */ /* 0x000fe2000810040a */
[----:B------:R-:W-:Y:S05]  /*7c30*/  @P1 BRA `(.L_x_45) ;  /* 0x0000000000041947 */ /* 0x000fea0003800000 */
[----:B------:R-:W-:Y:S01]  /*7c40*/  BPT.TRAP 0x1 ;  /* 0x000000040000795c */ /* 0x000fe20000300000 */
.L_x_45:
[----:B------:R-:W-:Y:S01]  /*7c50*/  UIADD3 UR5, UR5, 0x1, URZ ;  /* 0x0000000105057890 */ /* 0x000fe2000fffe03f */
[C---:B------:R-:W-:Y:S01]  /*7c60*/  ISETP.GT.AND P2, PT, R9.reuse, 0x1, PT ;  /* 0x000000010900780c */ /* 0x040fe20003f44270 */
[----:B------:R-:W-:Y:S01]  /*7c70*/  UIADD3 UR39, UR39, 0x1, URZ ;  /* 0x0000000127277890 */ /* 0x000fe2000fffe03f */
[----:B------:R-:W-:Y:S01]  /*7c80*/  VIADD R9, R9, 0xffffffff ;  /* 0xffffffff09097836 */ /* 0x000fe20000000000 */
[----:B------:R-:W-:Y:S01]  /*7c90*/  UISETP.NE.AND UP1, UPT, UR5, 0x5, UPT ;  /* 0x000000050500788c */ /* 0x000fe2000bf25270 */
[----:B------:R-:W-:Y:S01]  /*7ca0*/  IADD3 R5, R5, 0x40, RZ ;  /* 0x0000004005057810 */ /* 0x000fe20007ffe0ff */
[----:B------:R-:W-:Y:S01]  /*7cb0*/  UISETP.NE.AND UP0, UPT, UR39, 0x5, UPT ;  /* 0x000000052700788c */ /* 0x000fe2000bf05270 */
[----:B-1----:R-:W-:Y:S01]  /*7cc0*/  MOV R11, R6 ;  /* 0x00000006000b7202 */ /* 0x002fe20000000f00 */
[----:B------:R-:W-:Y:S01]  /*7cd0*/  USEL UR10, URZ, 0x1, UP1 ;  /* 0x000000013f0a7887 */ /* 0x000fe20008800000 */
[----:B------:R-:W-:Y:S01]  /*7ce0*/  MOV R10, R4 ;  /* 0x00000004000a7202 */ /* 0x000fe20000000f00 */
[----:B------:R-:W-:-:S02]  /*7cf0*/  USEL UR39, UR39, URZ, UP0 ;  /* 0x0000003f27277287 */ /* 0x000fc40008000000 */
[----:B------:R-:W-:Y:S02]  /*7d00*/  USEL UR5, UR5, URZ, UP1 ;  /* 0x0000003f05057287 */ /* 0x000fe40008800000 */
[----:B------:R-:W-:Y:S01]  /*7d10*/  LOP3.LUT R12, R3, UR10, RZ, 0x3c, !PT ;  /* 0x0000000a030c7c12 */ /* 0x000fe2000f8e3cff */
[----:B------:R-:W-:Y:S09]  /*7d20*/  @P2 BRA `(.L_x_46) ;  /* 0xffffffd8002c2947 */ /* 0x000ff2000383ffff */
.L_x_35:
[----:B------:R-:W1:Y:S01]  /*7d30*/  SHFL.BFLY PT, R3, R8, 0x1, 0x1f ;  /* 0x0c201f0008037f89 */ /* 0x000e6200000e0000 */
[----:B------:R-:W-:Y:S01]  /*7d40*/  BSSY B0, `(.L_x_47) ;  /* 0x0000023000007945 */ /* 0x000fe20003800000 */
[----:B------:R-:W-:Y:S02]  /*7d50*/  MOV R9, 0x7f800000 ;  /* 0x7f80000000097802 */ /* 0x000fe40000000f00 */
[----:B------:R-:W2:Y:S01]  /*7d60*/  SHFL.BFLY PT, R0, R7, 0x1, 0x1f ;  /* 0x0c201f0007007f89 */ /* 0x000ea200000e0000 */
[----:B------:R-:W-:Y:S02]  /*7d70*/  MOV R10, 0x3f800000 ;  /* 0x3f800000000a7802 */ /* 0x000fe40000000f00 */
[----:B------:R-:W-:Y:S01]  /*7d80*/  MOV R11, 0x7f800000 ;  /* 0x7f800000000b7802 */ /* 0x000fe20000000f00 */
[----:B-1----:R-:W-:Y:S01]  /*7d90*/  FADD R3, R3, R8 ;  /* 0x0000000803037221 */ /* 0x002fe20000000000 */
[----:B--2---:R-:W-:-:S04]  /*7da0*/  FADD R16, R0, R7 ;  /* 0x0000000700107221 */ /* 0x004fc80000000000 */
[----:B------:R-:W1:Y:S01]  /*7db0*/  SHFL.BFLY PT, R2, R3, 0x2, 0x1f ;  /* 0x0c401f0003027f89 */ /* 0x000e6200000e0000 */
[----:B------:R-:W-:-:S03]  /*7dc0*/  MOV R0, 0x3f800000 ;  /* 0x3f80000000007802 */ /* 0x000fc60000000f00 */
[----:B------:R-:W2:Y:S01]  /*7dd0*/  SHFL.BFLY PT, R17, R16, 0x2, 0x1f ;  /* 0x0c401f0010117f89 */ /* 0x000ea200000e0000 */
[C---:B-1----:R-:W-:Y:S01]  /*7de0*/  FSETP.NE.AND P0, PT, R3.reuse, -R2, PT ;  /* 0x800000020300720b */ /* 0x042fe20003f05000 */
[----:B------:R-:W-:Y:S01]  /*7df0*/  FADD R5, R3, R2 ;  /* 0x0000000203057221 */ /* 0x000fe20000000000 */
[----:B--2---:R-:W-:-:S11]  /*7e00*/  FADD R7, R16, R17 ;  /* 0x0000001110077221 */ /* 0x004fd60000000000 */
[----:B------:R-:W-:Y:S05]  /*7e10*/  @!P0 BRA `(.L_x_48) ;  /* 0x0000000000548947 */ /* 0x000fea0003800000 */
[----:B------:R-:W-:Y:S01]  /*7e20*/  IADD3 R0, R5, 0x1800000, RZ ;  /* 0x0180000005007810 */ /* 0x000fe20007ffe0ff */
[----:B------:R-:W-:Y:S03]  /*7e30*/  BSSY B1, `(.L_x_49) ;  /* 0x000000c000017945 */ /* 0x000fe60003800000 */
[----:B------:R-:W-:-:S04]  /*7e40*/  LOP3.LUT R0, R0, 0x7f800000, RZ, 0xc0, !PT ;  /* 0x7f80000000007812 */ /* 0x000fc800078ec0ff */
[----:B------:R-:W-:-:S13]  /*7e50*/  ISETP.GT.U32.AND P0, PT, R0, 0x1ffffff, PT ;  /* 0x01ffffff0000780c */ /* 0x000fda0003f04070 */
[----:B------:R-:W-:Y:S05]  /*7e60*/  @P0 BRA `(.L_x_50) ;  /* 0x0000000000100947 */ /* 0x000fea0003800000 */
[----:B------:R-:W-:Y:S02]  /*7e70*/  MOV R2, R5 ;  /* 0x0000000500027202 */ /* 0x000fe40000000f00 */
[----:B------:R-:W-:-:S07]  /*7e80*/  MOV R15, 0x7ea0 ;  /* 0x00007ea0000f7802 */ /* 0x000fce0000000f00 */
[----:B------:R-:W-:Y:S05]  /*7e90*/  CALL.REL.NOINC `($__internal_0_$__cuda_sm20_rcp_rn_f32_slowpath) ;  /* 0x0000003c00c07944 */ /* 0x000fea0003c00000 */
[----:B------:R-:W-:Y:S05]  /*7ea0*/  BRA `(.L_x_51) ;  /* 0x0000000000107947 */ /* 0x000fea0003800000 */
.L_x_50:
[----:B------:R-:W1:Y:S02]  /*7eb0*/  MUFU.RCP R0, R5 ;  /* 0x0000000500007308 */ /* 0x000e640000001000 */
[----:B-1----:R-:W-:-:S04]  /*7ec0*/  FFMA R2, R5, R0, -1 ;  /* 0xbf80000005027423 */ /* 0x002fc80000000000 */
[----:B------:R-:W-:-:S04]  /*7ed0*/  FADD.FTZ R3, -R2, -RZ ;  /* 0x800000ff02037221 */ /* 0x000fc80000010100 */
[----:B------:R-:W-:-:S07]  /*7ee0*/  FFMA R0, R0, R3, R0 ;  /* 0x0000000300007223 */ /* 0x000fce0000000000 */
.L_x_51:
[----:B------:R-:W-:Y:S05]  /*7ef0*/  BSYNC B1 ;  /* 0x0000000000017941 */ /* 0x000fea0003800000 */
.L_x_49:
[----:B------:R-:W-:Y:S01]  /*7f00*/  FSETP.GEU.AND P0, PT, |R5|, 1.175494350822287508e-38, PT ;  /* 0x008000000500780b */ /* 0x000fe20003f0e200 */
[----:B------:R-:W-:-:S12]  /*7f10*/  ULDC UR4, c[0x0][0x600] ;  /* 0x0001800000047ab9 */ /* 0x000fd80000000800 */
[----:B------:R-:W-:-:S04]  /*7f20*/  @!P0 FMUL R5, R5, 16777216 ;  /* 0x4b80000005058820 */ /* 0x000fc80000400000 */
[----:B------:R-:W1:Y:S02]  /*7f30*/  MUFU.LG2 R2, R5 ;  /* 0x0000000500027308 */ /* 0x000e640000000c00 */
[----:B-1----:R-:W-:-:S04]  /*7f40*/  @!P0 FADD R2, R2, -24 ;  /* 0xc1c0000002028421 */ /* 0x002fc80000000000 */
[----:B------:R-:W-:-:S04]  /*7f50*/  FMUL R11, R2, 0.69314718246459960938 ;  /* 0x3f317218020b7820 */ /* 0x000fc80000400000 */
[----:B------:R-:W-:-:S07]  /*7f60*/  FFMA R11, R6, UR4, R11 ;  /* 0x00000004060b7c23 */ /* 0x000fce000800000b */
.L_x_48:
[----:B------:R-:W-:Y:S05]  /*7f70*/  BSYNC B0 ;  /* 0x0000000000007941 */ /* 0x000fea0003800000 */
.L_x_47:
[----:B------:R-:W-:Y:S01]  /*7f80*/  FSETP.NE.AND P0, PT, R16, -R17, PT ;  /* 0x800000111000720b */ /* 0x000fe20003f05000 */
[----:B------:R-:W-:Y:S01]  /*7f90*/  ULDC UR4, c[0x0][0x608] ;  /* 0x0001820000047ab9 */ /* 0x000fe20000000800 */
[----:B------:R-:W-:Y:S01]  /*7fa0*/  BSSY B0, `(.L_x_52) ;  /* 0x0000041000007945 */ /* 0x000fe20003800000 */
[----:B------:R-:W-:-:S04]  /*7fb0*/  FMUL R0, R0, UR4 ;  /* 0x0000000400007c20 */ /* 0x000fc80008400000 */
        /* <DEDUP_REMOVED lines=40> */
[----:B------:R-:W-:Y:S06]  /*8240*/  @!P0 BRA `(.L_x_53) ;  /* 0x0000000000588947 */ /* 0x000fec0003800000 */
        /* <DEDUP_REMOVED lines=8> */
[----:B------:R-:W-:Y:S01]  /*82d0*/  MOV R10, R0 ;  /* 0x00000000000a7202 */ /* 0x000fe20000000f00 */
[----:B------:R-:W-:Y:S06]  /*82e0*/  BRA `(.L_x_56) ;  /* 0x0000000000107947 */ /* 0x000fec0003800000 */
.L_x_55:
[----:B------:R-:W1:Y:S02]  /*82f0*/  MUFU.RCP R10, R7 ;  /* 0x00000007000a7308 */ /* 0x000e640000001000 */
[----:B-1----:R-:W-:-:S04]  /*8300*/  FFMA R0, R7, R10, -1 ;  /* 0xbf80000007007423 */ /* 0x002fc8000000000a */
[----:B------:R-:W-:-:S04]  /*8310*/  FADD.FTZ R3, -R0, -RZ ;  /* 0x800000ff00037221 */ /* 0x000fc80000010100 */
[----:B------:R-:W-:-:S07]  /*8320*/  FFMA R10, R10, R3, R10 ;  /* 0x000000030a0a7223 */ /* 0x000fce000000000a */
.L_x_56:
[----:B------:R-:W-:Y:S05]  /*8330*/  BSYNC B1 ;  /* 0x0000000000017941 */ /* 0x000fea0003800000 */
.L_x_54:
[----:B------:R-:W-:Y:S01]  /*8340*/  FSETP.GEU.AND P0, PT, |R7|, 1.175494350822287508e-38, PT ;  /* 0x008000000700780b */ /* 0x000fe20003f0e200 */
[----:B------:R-:W-:-:S12]  /*8350*/  ULDC UR4, c[0x0][0x600] ;  /* 0x0001800000047ab9 */ /* 0x000fd80000000800 */
[----:B------:R-:W-:-:S04]  /*8360*/  @!P0 FMUL R7, R7, 16777216 ;  /* 0x4b80000007078820 */ /* 0x000fc80000400000 */
[----:B------:R-:W1:Y:S02]  /*8370*/  MUFU.LG2 R0, R7 ;  /* 0x0000000700007308 */ /* 0x000e640000000c00 */
[----:B-1----:R-:W-:-:S04]  /*8380*/  @!P0 FADD R0, R0, -24 ;  /* 0xc1c0000000008421 */ /* 0x002fc80000000000 */
[----:B------:R-:W-:-:S04]  /*8390*/  FMUL R9, R0, 0.69314718246459960938 ;  /* 0x3f31721800097820 */ /* 0x000fc80000400000 */
[----:B------:R-:W-:-:S07]  /*83a0*/  FFMA R9, R4, UR4, R9 ;  /* 0x0000000404097c23 */ /* 0x000fce0008000009 */
.L_x_53:
[----:B------:R-:W-:Y:S05]  /*83b0*/  BSYNC B0 ;  /* 0x0000000000007941 */ /* 0x000fea0003800000 */
.L_x_52:
[----:B------:R-:W-:Y:S01]  /*83c0*/  UISETP.NE.AND UP0, UPT, UR38, 0x1, UPT ;  /* 0x000000012600788c */ /* 0x000fe2000bf05270 */
[----:B------:R-:W1:Y:S03]  /*83d0*/  S2R R2, SR_TID.X ;  /* 0x0000000000027919 */ /* 0x000e660000002100 */
[----:B------:R-:W-:-:S06]  /*83e0*/  USEL UR4, URZ, 0x1, UP0 ;  /* 0x000000013f047887 */ /* 0x000fcc0008000000 */
[----:B------:R-:W-:Y:S01]  /*83f0*/  MOV R0, UR4 ;  /* 0x0000000400007c02 */ /* 0x000fe20008000f00 */
[----:B------:R-:W-:Y:S02]  /*8400*/  ULDC UR4, c[0x0][0x608] ;  /* 0x0001820000047ab9 */ /* 0x000fe40000000800 */
[----:B------:R-:W-:Y:S01]  /*8410*/  FMUL R10, R10, UR4 ;  /* 0x000000040a0a7c20 */ /* 0x000fe20008400000 */
[----:B------:R-:W-:-:S03]  /*8420*/  SHF.L.U32 R0, R0, 0x1f, RZ ;  /* 0x0000001f00007819 */ /* 0x000fc600000006ff */
[-C--:B------:R-:W-:Y:S01]  /*8430*/  FMUL R19, R122, R10.reuse ;  /* 0x0000000a7a137220 */ /* 0x080fe20000400000 */
[----:B------:R-:W2:Y:S01]  /*8440*/  SYNCS.PHASECHK.TRANS64.TRYWAIT P0, [UR7+0x8], R0 ;  /* 0x00000800ff0075a7 */ /* 0x000ea20008000147 */
        /* <DEDUP_REMOVED lines=15> */
[----:B-1----:R-:W-:Y:S01]  /*8540*/  LOP3.LUT P1, RZ, R2, 0x3, RZ, 0xc0, !PT ;  /* 0x0000000302ff7812 */ /* 0x002fe2000782c0ff */
        /* <DEDUP_REMOVED lines=8> */
[----:B------:R-:W-:Y:S01]  /*85d0*/  LOP3.LUT R16, R2, 0x7f, RZ, 0xc0, !PT ;  /* 0x0000007f02107812 */ /* 0x000fe200078ec0ff */
[----:B--2---:R-:W-:Y:S06]  /*85e0*/  @!P0 BRA `(.L_x_57) ;  /* 0x00000034005c8947 */ /* 0x004fec0003800000 */
.L_x_113:
[----:B------:R-:W-:Y:S01]  /*85f0*/  ULDC.64 UR10, c[0x0][0x208] ;  /* 0x00008200000a7ab9 */ /* 0x000fe20000000a00 */
[----:B------:R-:W-:Y:S01]  /*8600*/  BSSY B0, `(.L_x_58) ;  /* 0x0000019000007945 */ /* 0x000fe20003800000 */
[----:B------:R-:W-:-:S03]  /*8610*/  SHF.R.U32.HI R17, RZ, 0x5, R16 ;  /* 0x00000005ff117819 */ /* 0x000fc60000011610 */
[----:B------:R-:W-:Y:S05]  /*8620*/  @P1 BRA `(.L_x_59) ;  /* 0x0000000000581947 */ /* 0x000fea0003800000 */
[----:B------:R-:W2:Y:S01]  /*8630*/  S2UR UR4, SR_CTAID.Y ;  /* 0x00000000000479c3 */ /* 0x000ea20000002600 */
[----:B-1----:R-:W-:Y:S01]  /*8640*/  SHF.R.U32.HI R0, RZ, 0x2, R2 ;  /* 0x00000002ff007819 */ /* 0x002fe20000011602 */
[----:B------:R-:W-:Y:S01]  /*8650*/  IMAD.SHL.U32 R3, R17, 0x10, RZ ;  /* 0x0000001011037824 */ /* 0x000fe200078e00ff */
[----:B------:R-:W-:Y:S02]  /*8660*/  USHF.L.U32 UR8, UR37, 0x6, URZ ;  /* 0x0000000625087899 */ /* 0x000fe4000800063f */
[----:B------:R-:W-:Y:S01]  /*8670*/  LOP3.LUT R0, R0, 0x7, RZ, 0xc0, !PT ;  /* 0x0000000700007812 */ /* 0x000fe200078ec0ff */
[----:B------:R-:W-:Y:S02]  /*8680*/  ULDC.64 UR6, c[0x0][0x688] ;  /* 0x0001a20000067ab9 */ /* 0x000fe40000000a00 */
[----:B------:R-:W1:Y:S01]  /*8690*/  S2UR UR5, SR_CTAID.Z ;  /* 0x00000000000579c3 */ /* 0x000e620000002700 */
[----:B------:R-:W-:-:S04]  /*86a0*/  LOP3.LUT R0, R3, 0xfffffff0, R0, 0xe2, !PT ;  /* 0xfffffff003007812 */ /* 0x000fc800078ee200 */
[----:B------:R-:W-:-:S04]  /*86b0*/  IADD3 R3, R0, UR8, RZ ;  /* 0x0000000800037c10 */ /* 0x000fc8000fffe0ff */
[----:B------:R-:W-:Y:S01]  /*86c0*/  IADD3 R2, R3, 0x8, RZ ;  /* 0x0000000803027810 */ /* 0x000fe20007ffe0ff */
[----:B--2---:R-:W-:-:S04]  /*86d0*/  UIMAD UR4, UR4, UR6, UR8 ;  /* 0x00000006040472a4 */ /* 0x004fc8000f8e0208 */
[----:B-1----:R-:W-:-:S03]  /*86e0*/  UIMAD UR4, UR5, UR7, UR4 ;  /* 0x00000007050472a4 */ /* 0x002fc6000f8e0204 */
[----:B------:R-:W-:Y:S02]  /*86f0*/  ULDC UR5, c[0x0][0x288] ;  /* 0x0000a20000057ab9 */ /* 0x000fe40000000800 */
[----:B------:R-:W-:Y:S02]  /*8700*/  ISETP.GE.U32.AND P0, PT, R3, UR5, PT ;  /* 0x0000000503007c0c */ /* 0x000fe4000bf06070 */
[----:B------:R-:W-:Y:S02]  /*8710*/  IADD3 R0, P2, R0, UR4, RZ ;  /* 0x0000000400007c10 */ /* 0x000fe4000ff5e0ff */
[----:B------:R-:W-:Y:S01]  /*8720*/  ISETP.GE.U32.AND P1, PT, R2, UR5, PT ;  /* 0x0000000502007c0c */ /* 0x000fe2000bf26070 */
[----:B------:R-:W-:Y:S01]  /*8730*/  ULDC.64 UR4, c[0x0][0x680] ;  /* 0x0001a00000047ab9 */ /* 0x000fe20000000a00 */
[----:B------:R-:W-:Y:S02]  /*8740*/  IADD3.X R3, RZ, RZ, RZ, P2, !PT ;  /* 0x000000ffff037210 */ /* 0x000fe400017fe4ff */
[----:B------:R-:W-:-:S04]  /*8750*/  LEA R2, P2, R0, UR4, 0x2 ;  /* 0x0000000400027c11 */ /* 0x000fc8000f8410ff */
[----:B------:R-:W-:-:S05]  /*8760*/  LEA.HI.X R3, R0, UR5, R3, 0x2, P2 ;  /* 0x0000000500037c11 */ /* 0x000fca00090f1403 */
[----:B------:R2:W-:Y:S04]  /*8770*/  @!P0 STG.E desc[UR10][R2.64], R11 ;  /* 0x0000000b02008986 */ /* 0x0005e8000c10190a */
[----:B------:R2:W-:Y:S02]  /*8780*/  @!P1 STG.E desc[UR10][R2.64+0x20], R9 ;  /* 0x0000200902009986 */ /* 0x0005e4000c10190a */
.L_x_59:
[----:B------:R-:W-:Y:S05]  /*8790*/  BSYNC B0 ;  /* 0x0000000000007941 */ /* 0x000fea0003800000 */
.L_x_58:
[----:B------:R-:W-:Y:S01]  /*87a0*/  ULDC.64 UR4, c[0x0][0x730] ;  /* 0x0001cc0000047ab9 */ /* 0x000fe20000000a00 */
[-C--:B------:R-:W-:Y:S01]  /*87b0*/  FMUL R45, R74, R10.reuse ;  /* 0x0000000a4a2d7220 */ /* 0x080fe20000400000 */
[----:B------:R-:W-:Y:S01]  /*87c0*/  ISETP.NE.U32.AND P0, PT, RZ, UR4, PT ;  /* 0x00000004ff007c0c */ /* 0x000fe2000bf05070 */
[-C--:B------:R-:W-:Y:S01]  /*87d0*/  FMUL R75, R75, R10.reuse ;  /* 0x0000000a4b4b7220 */ /* 0x080fe20000400000 */
[-C--:B------:R-:W-:Y:S01]  /*87e0*/  FMUL R47, R78, R10.reuse ;  /* 0x0000000a4e2f7220 */ /* 0x080fe20000400000 */
[-C--:B------:R-:W-:Y:S01]  /*87f0*/  FMUL R79, R79, R10.reuse ;  /* 0x0000000a4f4f7220 */ /* 0x080fe20000400000 */
[----:B------:R-:W-:Y:S01]  /*8800*/  ISETP.NE.AND.EX P0, PT, RZ, UR5, PT, P0 ;  /* 0x00000005ff007c0c */ /* 0x000fe2000bf05300 */
        /* <DEDUP_REMOVED lines=12> */
[----:B------:R-:W-:Y:S06]  /*88d0*/  @P0 BRA `(.L_x_60) ;  /* 0x0000000000200947 */ /* 0x000fec0003800000 */
[----:B------:R-:W-:Y:S02]  /*88e0*/  ULDC.64 UR4, c[0x0][0x728] ;  /* 0x0001ca0000047ab9 */ /* 0x000fe40000000a00 */
[----:B------:R-:W-:-:S04]  /*88f0*/  ISETP.NE.U32.AND P0, PT, RZ, UR4, PT ;  /* 0x00000004ff007c0c */ /* 0x000fc8000bf05070 */
[----:B------:R-:W-:-:S13]  /*8900*/  ISETP.NE.AND.EX P0, PT, RZ, UR5, PT, P0 ;  /* 0x00000005ff007c0c */ /* 0x000fda000bf05300 */
[----:B------:R-:W-:Y:S05]  /*8910*/  @!P0 BRA `(.L_x_61) ;  /* 0x00000000000c8947 */ /* 0x000fea0003800000 */
[----:B-12---:R-:W1:Y:S02]  /*8920*/  LDC.64 R2, c[0x0][0x728] ;  /* 0x0001ca00ff027b82 */ /* 0x006e640000000a00 */
[----:B-1----:R4:W5:Y:S01]  /*8930*/  LDG.E R2, desc[UR10][R2.64] ;  /* 0x0000000a02027981 */ /* 0x002962000c1e1900 */
[----:B------:R-:W-:Y:S05]  /*8940*/  BRA `(.L_x_60) ;  /* 0x0000000000047947 */ /* 0x000fea0003800000 */
.L_x_61:
[----:B--2---:R-:W3:Y:S02]  /*8950*/  LDC R2, c[0x0][0x720] ;  /* 0x0001c800ff027b82 */ /* 0x004ee40000000800 */
.L_x_60:
[----:B-1----:R-:W-:Y:S02]  /*8960*/  MOV R0, RZ ;  /* 0x000000ff00007202 */ /* 0x002fe40000000f00 */
[----:B---3-5:R-:W-:Y:S02]  /*8970*/  MOV R48, R2 ;  /* 0x0000000200307202 */ /* 0x028fe40000000f00 */
[----:B------:R-:W-:-:S13]  /*8980*/  LOP3.LUT P0, RZ, R0, 0x1bf, RZ, 0xc0, !PT ;  /* 0x000001bf00ff7812 */ /* 0x000fda000780c0ff */
[----:B------:R-:W-:Y:S05]  /*8990*/  @!P0 BRA `(.L_x_62) ;  /* 0x0000000000408947 */ /* 0x000fea0003800000 */
[----:B------:R-:W-:Y:S01]  /*89a0*/  MOV R0, 0x0 ;  /* 0x0000000000007802 */ /* 0x000fe20000000f00 */
[----:B------:R-:W-:Y:S01]  /*89b0*/  ULDC.64 UR4, c[0x4][0x70] ;  /* 0x01001c0000047ab9 */ /* 0x000fe20000000a00 */
[----:B------:R-:W-:Y:S01]  /*89c0*/  ULDC.64 UR6, c[0x4][0x8] ;  /* 0x0100020000067ab9 */ /* 0x000fe20000000a00 */
[----:B------:R-:W-:Y:S01]  /*89d0*/  MOV R4, UR4 ;  /* 0x0000000400047c02 */ /* 0x000fe20008000f00 */
[----:B--2-4-:R1:W2:Y:S01]  /*89e0*/  LDC.64 R2, c[0x4][R0] ;  /* 0x0100000000027b82 */ /* 0x0142a20000000a00 */
[----:B------:R-:W-:Y:S01]  /*89f0*/  MOV R5, UR5 ;  /* 0x0000000500057c02 */ /* 0x000fe20008000f00 */
[----:B------:R-:W-:Y:S01]  /*8a00*/  ULDC.64 UR4, c[0x4][0x78] ;  /* 0x01001e0000047ab9 */ /* 0x000fe20000000a00 */
[----:B------:R-:W-:Y:S02]  /*8a10*/  MOV R10, UR6 ;  /* 0x00000006000a7c02 */ /* 0x000fe40008000f00 */
[----:B------:R-:W-:Y:S02]  /*8a20*/  MOV R6, UR4 ;  /* 0x0000000400067c02 */ /* 0x000fe40008000f00 */
[----:B------:R-:W-:-:S02]  /*8a30*/  MOV R7, UR5 ;  /* 0x0000000500077c02 */ /* 0x000fc40008000f00 */
[----:B------:R-:W-:Y:S02]  /*8a40*/  MOV R11, UR7 ;  /* 0x00000007000b7c02 */ /* 0x000fe40008000f00 */
[----:B------:R-:W-:Y:S02]  /*8a50*/  MOV R8, 0x70 ;  /* 0x0000007000087802 */ /* 0x000fe40000000f00 */
[----:B------:R-:W-:Y:S02]  /*8a60*/  MOV R12, 0x1 ;  /* 0x00000001000c7802 */ /* 0x000fe40000000f00 */
[----:B-1----:R-:W-:-:S07]  /*8a70*/  MOV R13, RZ ;  /* 0x000000ff000d7202 */ /* 0x002fce0000000f00 */
[----:B------:R-:W-:-:S07]  /*8a80*/  LEPC R20, `(.L_x_62) ;  /* 0x000000001014794e */ /* 0x000fce0000000000 */
[----:B--2---:R-:W-:Y:S05]  /*8a90*/  CALL.ABS.NOINC R2 ;  /* 0x0000000002007343 */ /* 0x004fea0003c00000 */
.L_x_62:
[----:B--2-4-:R-:W-:Y:S01]  /*8aa0*/  MOV R3, UR38 ;  /* 0x0000002600037c02 */ /* 0x014fe20008000f00 */
[----:B------:R-:W-:-:S04]  /*8ab0*/  IMAD.U32 R22, RZ, RZ, UR36 ;  /* 0x00000024ff167e24 */ /* 0x000fc8000f8e00ff */
[----:B------:R-:W-:-:S05]  /*8ac0*/  IMAD R22, R3, 0x2200, R22 ;  /* 0x0000220003167824 */ /* 0x000fca00078e0216 */
[----:B------:R-:W-:-:S04]  /*8ad0*/  IADD3 R18, R22, -0x2200, RZ ;  /* 0xffffde0016127810 */ /* 0x000fc80007ffe0ff */
[----:B------:R-:W-:-:S13]  /*8ae0*/  LOP3.LUT P0, RZ, R18, 0x1b0, RZ, 0xc0, !PT ;  /* 0x000001b012ff7812 */ /* 0x000fda000780c0ff */
[----:B------:R-:W-:Y:S05]  /*8af0*/  @!P0 BRA `(.L_x_63) ;  /* 0x0000000000408947 */ /* 0x000fea0003800000 */
[----:B------:R-:W-:Y:S01]  /*8b00*/  MOV R0, 0x0 ;  /* 0x0000000000007802 */ /* 0x000fe20000000f00 */
[----:B------:R-:W-:Y:S01]  /*8b10*/  ULDC.64 UR4, c[0x4][0x70] ;  /* 0x01001c0000047ab9 */ /* 0x000fe20000000a00 */
[----:B------:R-:W-:Y:S01]  /*8b20*/  ULDC.64 UR6, c[0x4][0x78] ;  /* 0x01001e0000067ab9 */ /* 0x000fe20000000a00 */
[----:B------:R-:W-:Y:S01]  /*8b30*/  MOV R4, UR4 ;  /* 0x0000000400047c02 */ /* 0x000fe20008000f00 */
[----:B------:R1:W2:Y:S01]  /*8b40*/  LDC.64 R2, c[0x4][R0] ;  /* 0x0100000000027b82 */ /* 0x0002a20000000a00 */
        /* <DEDUP_REMOVED lines=11> */
.L_x_63:
[----:B------:R-:W1:Y:S01]  /*8c00*/  S2R R5, SR_TID.X ;  /* 0x0000000000057919 */ /* 0x000e620000002100 */
[----:B------:R-:W-:Y:S01]  /*8c10*/  ULDC.64 UR4, c[0x0][0x730] ;  /* 0x0001cc0000047ab9 */ /* 0x000fe20000000a00 */
[----:B------:R-:W-:Y:S02]  /*8c20*/  IADD3 R16, R16, 0x1f, RZ ;  /* 0x0000001f10107810 */ /* 0x000fe40007ffe0ff */
[----:B------:R-:W-:Y:S02]  /*8c30*/  ISETP.NE.U32.AND P0, PT, RZ, UR4, PT ;  /* 0x00000004ff007c0c */ /* 0x000fe4000bf05070 */
[----:B------:R-:W-:Y:S02]  /*8c40*/  ISETP.GT.U32.AND P1, PT, R16, 0x3e, PT ;  /* 0x0000003e1000780c */ /* 0x000fe40003f24070 */
[----:B------:R-:W-:-:S13]  /*8c50*/  ISETP.NE.AND.EX P0, PT, RZ, UR5, PT, P0 ;  /* 0x00000005ff007c0c */ /* 0x000fda000bf05300 */
[----:B------:R-:W2:Y:S01]  /*8c60*/  @P0 LDC R48, c[0x0][0x720] ;  /* 0x0001c800ff300b82 */ /* 0x000ea20000000800 */
[C---:B-1----:R-:W-:Y:S02]  /*8c70*/  SHF.L.U32 R0, R5.reuse, 0x5, RZ ;  /* 0x0000000505007819 */ /* 0x042fe400000006ff */
[----:B------:R-:W-:Y:S02]  /*8c80*/  SHF.R.U32.HI R3, RZ, 0x1, R5 ;  /* 0x00000001ff037819 */ /* 0x000fe40000011605 */
[C---:B------:R-:W-:Y:S02]  /*8c90*/  LOP3.LUT R2, R0.reuse, 0xc0, RZ, 0xc0, !PT ;  /* 0x000000c000027812 */ /* 0x040fe400078ec0ff */
[----:B------:R-:W-:Y:S02]  /*8ca0*/  LOP3.LUT R4, R0, 0x20, RZ, 0xc0, !PT ;  /* 0x0000002000047812 */ /* 0x000fe400078ec0ff */
[----:B------:R-:W-:Y:S02]  /*8cb0*/  LOP3.LUT R2, R2, 0x8, R3, 0xf8, !PT ;  /* 0x0000000802027812 */ /* 0x000fe400078ef803 */
[----:B------:R-:W-:Y:S01]  /*8cc0*/  SHF.L.U32 R3, R5, 0x2, RZ ;  /* 0x0000000205037819 */ /* 0x000fe200000006ff */
[----:B------:R-:W-:Y:S01]  /*8cd0*/  IMAD R4, R17, 0x200, R4 ;  /* 0x0000020011047824 */ /* 0x000fe200078e0204 */
[----:B------:R-:W-:Y:S01]  /*8ce0*/  LOP3.LUT R0, R0, 0x100, RZ, 0xc0, !PT ;  /* 0x0000010000007812 */ /* 0x000fe200078ec0ff */
[-C--:B--2---:R-:W-:Y:S01]  /*8cf0*/  FMUL R9, R25, R48.reuse ;  /* 0x0000003019097220 */ /* 0x084fe20000400000 */
[----:B------:R-:W-:Y:S01]  /*8d00*/  LOP3.LUT R3, R2, 0x18, R3, 0x78, !PT ;  /* 0x0000001802037812 */ /* 0x000fe200078e7803 */
[-C--:B------:R-:W-:Y:S01]  /*8d10*/  FMUL R10, R131, R48.reuse ;  /* 0x00000030830a7220 */ /* 0x080fe20000400000 */
[----:B------:R-:W-:Y:S01]  /*8d20*/  LOP3.LUT P0, RZ, R5, 0x4, RZ, 0xc0, !PT ;  /* 0x0000000405ff7812 */ /* 0x000fe2000780c0ff */
[----:B------:R-:W-:Y:S01]  /*8d30*/  FMUL R5, R19, R48 ;  /* 0x0000003013057220 */ /* 0x000fe20000400000 */
[----:B------:R-:W-:Y:S01]  /*8d40*/  IADD3 R3, R3, R4, R0 ;  /* 0x0000000403037210 */ /* 0x000fe20007ffe000 */
        /* <DEDUP_REMOVED lines=13> */
[----:B------:R-:W-:Y:S01]  /*8e20*/  F2FP.F16.F32.PACK_AB R5, R0, R5 ;  /* 0x000000050005723e */ /* 0x000fe200000000ff */
[-C--:B------:R-:W-:Y:S01]  /*8e30*/  FMUL R14, R29, R48.reuse ;  /* 0x000000301d0e7220 */ /* 0x080fe20000400000 */
[----:B------:R-:W-:Y:S01]  /*8e40*/  MOV R0, 0x10 ;  /* 0x0000001000007802 */ /* 0x000fe20000000f00 */
[----:B------:R-:W-:Y:S01]  /*8e50*/  FMUL R16, R31, R48 ;  /* 0x000000301f107220 */ /* 0x000fe20000400000 */
[----:B------:R-:W-:Y:S01]  /*8e60*/  LEA R21, R3, R18, 0x1 ;  /* 0x0000001203157211 */ /* 0x000fe200078e08ff */
        /* <DEDUP_REMOVED lines=62> */
[----:B------:R-:W-:Y:S01]  /*9250*/  FMUL R48, R139, R48 ;  /* 0x000000308b307220 */ /* 0x000fe20000400000 */
[----:B------:R-:W-:-:S02]  /*9260*/  F2FP.F16.F32.PACK_AB R4, R121, R4 ;  /* 0x000000047904723e */ /* 0x000fc400000000ff */
[----:B------:R-:W-:Y:S02]  /*9270*/  F2FP.F16.F32.PACK_AB R6, R125, R6 ;  /* 0x000000067d06723e */ /* 0x000fe400000000ff */
[----:B------:R-:W-:Y:S02]  /*9280*/  F2FP.F16.F32.PACK_AB R7, R2, R7 ;  /* 0x000000070207723e */ /* 0x000fe400000000ff */
[----:B------:R-:W-:Y:S02]  /*9290*/  F2FP.F16.F32.PACK_AB R8, R129, R8 ;  /* 0x000000088108723e */ /* 0x000fe400000000ff */
[----:B------:R-:W-:Y:S02]  /*92a0*/  F2FP.F16.F32.PACK_AB R10, R133, R132 ;  /* 0x00000084850a723e */ /* 0x000fe400000000ff */
[----:B------:R-:W-:Y:S02]  /*92b0*/  F2FP.F16.F32.PACK_AB R11, R12, R11 ;  /* 0x0000000b0c0b723e */ /* 0x000fe400000000ff */
[----:B------:R-:W-:-:S02]  /*92c0*/  SEL R0, R0, 0xfffffff0, !P0 ;  /* 0xfffffff000007807 */ /* 0x000fc40004000000 */
[----:B------:R-:W-:Y:S01]  /*92d0*/  IADD3 R23, R21, 0x1000, RZ ;  /* 0x0000100015177810 */ /* 0x000fe20007ffe0ff */
[----:B------:R-:W-:Y:S06]  /*92e0*/  @P1 BRA `(.L_x_64) ;  /* 0x0000000000041947 */ /* 0x000fec0003800000 */
[----:B------:R-:W-:-:S04]  /*92f0*/  DEPBAR.LE SB0, 0x1 ;  /* 0x000080400000791a */ /* 0x000fc80000000000 */
.L_x_64:
[----:B------:R-:W-:Y:S05]  /*9300*/  WARPSYNC.ALL ;  /* 0x0000000000007948 */ /* 0x000fea0003800000 */
[----:B------:R-:W-:Y:S01]  /*9310*/  BAR.SYNC.DEFER_BLOCKING 0x1, 0x80 ;  /* 0x0042000000007b1d */ /* 0x000fe20000010000 */
[----:B------:R-:W-:Y:S02]  /*9320*/  LEA R3, R3, R22, 0x1 ;  /* 0x0000001603037211 */ /* 0x000fe400078e08ff */
[C---:B------:R-:W-:Y:S02]  /*9330*/  LEA R23, R0.reuse, R23, 0x1 ;  /* 0x0000001700177211 */ /* 0x040fe400078e08ff */
[----:B------:R-:W-:Y:S01]  /*9340*/  LEA R0, R0, R21, 0x1 ;  /* 0x0000001500007211 */ /* 0x000fe200078e08ff */
[----:B------:R-:W-:Y:S01]  /*9350*/  BSSY B0, `(.L_x_65) ;  /* 0x000001f000007945 */ /* 0x000fe20003800000 */
[----:B------:R-:W-:-:S02]  /*9360*/  F2FP.F16.F32.PACK_AB R13, R13, R14 ;  /* 0x0000000e0d0d723e */ /* 0x000fc400000000ff */
[----:B------:R-:W-:Y:S02]  /*9370*/  F2FP.F16.F32.PACK_AB R15, R15, R16 ;  /* 0x000000100f0f723e */ /* 0x000fe400000000ff */
[----:B------:R-:W-:Y:S02]  /*9380*/  F2FP.F16.F32.PACK_AB R12, R105, R104 ;  /* 0x00000068690c723e */ /* 0x000fe400000000ff */
[----:B------:R-:W-:Y:S02]  /*9390*/  F2FP.F16.F32.PACK_AB R14, R109, R108 ;  /* 0x0000006c6d0e723e */ /* 0x000fe400000000ff */
[----:B------:R-:W-:Y:S02]  /*93a0*/  F2FP.F16.F32.PACK_AB R16, R113, R112 ;  /* 0x000000707110723e */ /* 0x000fe400000000ff */
[----:B------:R-:W-:Y:S02]  /*93b0*/  F2FP.F16.F32.PACK_AB R17, R17, R20 ;  /* 0x000000141111723e */ /* 0x000fe400000000ff */
[----:B------:R-:W-:-:S02]  /*93c0*/  F2FP.F16.F32.PACK_AB R18, R117, R116 ;  /* 0x000000747512723e */ /* 0x000fc400000000ff */
[----:B------:R-:W-:Y:S01]  /*93d0*/  F2FP.F16.F32.PACK_AB R19, R19, R24 ;  /* 0x000000181313723e */ /* 0x000fe200000000ff */
[----:B------:R1:W-:Y:S04]  /*93e0*/  STSM.16.M88.4 [R3+-0x2200], R4 ;  /* 0xffde000403007844 */ /* 0x0003e80000000200 */
[----:B------:R1:W-:Y:S01]  /*93f0*/  STSM.16.M88.4 [R0], R8 ;  /* 0x0000000800007844 */ /* 0x0003e20000000200 */
[----:B------:R-:W-:Y:S01]  /*9400*/  @!PT LDS RZ, [RZ] ;  /* 0x00000000fffff984 */ /* 0x000fe20000000800 */
[----:B------:R-:W-:Y:S01]  /*9410*/  @!PT LDS RZ, [RZ] ;  /* 0x00000000fffff984 */ /* 0x000fe20000000800 */
[----:B------:R-:W-:Y:S01]  /*9420*/  @!PT LDS RZ, [RZ] ;  /* 0x00000000fffff984 */ /* 0x000fe20000000800 */
[----:B------:R-:W-:Y:S01]  /*9430*/  @!PT LDS RZ, [RZ] ;  /* 0x00000000fffff984 */ /* 0x000fe20000000800 */
[----:B------:R2:W-:Y:S06]  /*9440*/  MEMBAR.ALL.CTA ;  /* 0x0000000000007992 */ /* 0x0005ec0000008000 */
[----:B--2---:R-:W2:Y:S02]  /*9450*/  FENCE.VIEW.ASYNC.S ;  /* 0x00000000000073c6 */ /* 0x004ea40000000000 */
[----:B--2---:R-:W-:Y:S06]  /*9460*/  BAR.SYNC.DEFER_BLOCKING 0x1, 0x80 ;  /* 0x0042000000007b1d */ /* 0x004fec0000010000 */
[----:B------:R-:W-:Y:S05]  /*9470*/  @P1 BRA `(.L_x_66) ;  /* 0x0000000000301947 */ /* 0x000fea0003800000 */
[----:B------:R-:W-:Y:S01]  /*9480*/  S2UR UR12, SR_CTAID.Z ;  /* 0x00000000000c79c3 */ /* 0x000fe20000002700 */
[----:B------:R-:W-:Y:S01]  /*9490*/  R2UR UR8, R22 ;  /* 0x00000000160872ca */ /* 0x000fe200000e0000 */
[----:B------:R-:W-:Y:S01]  /*94a0*/  ULDC.64 UR4, c[0x0][0x198] ;  /* 0x0000660000047ab9 */ /* 0x000fe20000000a00 */
[----:B------:R-:W-:Y:S02]  /*94b0*/  USHF.L.U32 UR10, UR37, 0x6, URZ ;  /* 0x00000006250a7899 */ /* 0x000fe4000800063f */
[----:B------:R-:W-:Y:S01]  /*94c0*/  UIADD3 UR4, UP0, UR4, 0x670, URZ ;  /* 0x0000067004047890 */ /* 0x000fe2000ff1e03f */
[----:B------:R-:W-:Y:S02]  /*94d0*/  UMOV UR9, URZ ;  /* 0x0000003f00097c82 */ /* 0x000fe40008000000 */
[----:B------:R-:W2:Y:S01]  /*94e0*/  S2UR UR11, SR_CTAID.Y ;  /* 0x00000000000b79c3 */ /* 0x000ea20000002600 */
[----:B------:R-:W-:-:S05]  /*94f0*/  UIADD3.X UR5, URZ, UR5, URZ, UP0, !UPT ;  /* 0x000000053f057290 */ /* 0x000fca00087fe43f */
[----:B------:R-:W-:-:S09]  /*9500*/  UIADD3 UR8, UR8, -0x2200, URZ ;  /* 0xffffde0008087890 */ /* 0x000fd2000fffe03f */
[----:B--2---:R2:W-:Y:S01]  /*9510*/  UTMASTG.4D [UR8], [UR4] ;  /* 0x00000008040073b5 */ /* 0x0045e20008018000 */
[----:B------:R0:W-:Y:S01]  /*9520*/  UTMACMDFLUSH ;  /* 0x00000000000079b7 */ /* 0x0001e20000000000 */
[----:B--2---:R-:W-:-:S04]  /*9530*/  DEPBAR.LE SB0, 0x1 ;  /* 0x000080400000791a */ /* 0x004fc80000000000 */
.L_x_66:
[----:B------:R-:W-:Y:S05]  /*9540*/  BSYNC B0 ;  /* 0x0000000000007941 */ /* 0x000fea0003800000 */
.L_x_65:
[----:B------:R-:W-:Y:S01]  /*9550*/  BAR.SYNC.DEFER_BLOCKING 0x1, 0x80 ;  /* 0x0042000000007b1d */ /* 0x000fe20000010000 */
[----:B------:R-:W-:Y:S02]  /*9560*/  F2FP.F16.F32.PACK_AB R25, R25, R26 ;  /* 0x0000001a1919723e */ /* 0x000fe400000000ff */
[----:B------:R-:W-:Y:S02]  /*9570*/  F2FP.F16.F32.PACK_AB R27, R27, R28 ;  /* 0x0000001c1b1b723e */ /* 0x000fe400000000ff */
[----:B------:R-:W-:Y:S01]  /*9580*/  F2FP.F16.F32.PACK_AB R29, R29, R30 ;  /* 0x0000001e1d1d723e */ /* 0x000fe200000000ff */
[----:B------:R-:W-:Y:S01]  /*9590*/  BSSY B0, `(.L_x_67) ;  /* 0x000001c000007945 */ /* 0x000fe20003800000 */
[----:B------:R-:W-:Y:S02]  /*95a0*/  F2FP.F16.F32.PACK_AB R24, R89, R88 ;  /* 0x000000585918723e */ /* 0x000fe400000000ff */
[----:B------:R-:W-:Y:S02]  /*95b0*/  F2FP.F16.F32.PACK_AB R26, R93, R92 ;  /* 0x0000005c5d1a723e */ /* 0x000fe400000000ff */
[----:B------:R-:W-:-:S02]  /*95c0*/  F2FP.F16.F32.PACK_AB R28, R97, R96 ;  /* 0x00000060611c723e */ /* 0x000fc400000000ff */
[----:B------:R-:W-:Y:S02]  /*95d0*/  F2FP.F16.F32.PACK_AB R30, R101, R100 ;  /* 0x00000064651e723e */ /* 0x000fe400000000ff */
[----:B------:R-:W-:Y:S01]  /*95e0*/  F2FP.F16.F32.PACK_AB R31, R31, R32 ;  /* 0x000000201f1f723e */ /* 0x000fe200000000ff */
[----:B------:R2:W-:Y:S04]  /*95f0*/  STSM.16.M88.4 [R21+0x1000], R12 ;  /* 0x0010000c15007844 */ /* 0x0005e80000000200 */
[----:B------:R2:W-:Y:S01]  /*9600*/  STSM.16.M88.4 [R0+0x1000], R16 ;  /* 0x0010001000007844 */ /* 0x0005e20000000200 */
[----:B------:R-:W-:Y:S01]  /*9610*/  @!PT LDS RZ, [RZ] ;  /* 0x00000000fffff984 */ /* 0x000fe20000000800 */
[----:B------:R-:W-:Y:S01]  /*9620*/  @!PT LDS RZ, [RZ] ;  /* 0x00000000fffff984 */ /* 0x000fe20000000800 */
[----:B------:R-:W-:Y:S01]  /*9630*/  @!PT LDS RZ, [RZ] ;  /* 0x00000000fffff984 */ /* 0x000fe20000000800 */
[----:B------:R-:W-:Y:S01]  /*9640*/  @!PT LDS RZ, [RZ] ;  /* 0x00000000fffff984 */ /* 0x000fe20000000800 */
[----:B------:R3:W-:Y:S06]  /*9650*/  MEMBAR.ALL.CTA ;  /* 0x0000000000007992 */ /* 0x0007ec0000008000 */
[----:B---3--:R-:W3:Y:S02]  /*9660*/  FENCE.VIEW.ASYNC.S ;  /* 0x00000000000073c6 */ /* 0x008ee40000000000 */
[----:B---3--:R-:W-:Y:S06]  /*9670*/  BAR.SYNC.DEFER_BLOCKING 0x1, 0x80 ;  /* 0x0042000000007b1d */ /* 0x008fec0000010000 */
[----:B------:R-:W-:Y:S05]  /*9680*/  @P1 BRA `(.L_x_68) ;  /* 0x0000000000301947 */ /* 0x000fea0003800000 */
[----:B------:R-:W-:Y:S01]  /*9690*/  S2UR UR12, SR_CTAID.Z ;  /* 0x00000000000c79c3 */ /* 0x000fe20000002700 */
[----:B------:R-:W-:Y:S01]  /*96a0*/  R2UR UR8, R22 ;  /* 0x00000000160872ca */ /* 0x000fe200000e0000 */
[----:B------:R-:W-:Y:S01]  /*96b0*/  ULDC.64 UR4, c[0x0][0x198] ;  /* 0x0000660000047ab9 */ /* 0x000fe20000000a00 */
[----:B------:R-:W-:Y:S02]  /*96c0*/  USHF.L.U32 UR10, UR37, 0x6, URZ ;  /* 0x00000006250a7899 */ /* 0x000fe4000800063f */
[----:B------:R-:W-:Y:S01]  /*96d0*/  UIADD3 UR4, UP0, UR4, 0x670, URZ ;  /* 0x0000067004047890 */ /* 0x000fe2000ff1e03f */
[----:B------:R-:W-:Y:S02]  /*96e0*/  UMOV UR9, 0x20 ;  /* 0x0000002000097882 */ /* 0x000fe40000000000 */
[----:B------:R-:W3:Y:S01]  /*96f0*/  S2UR UR11, SR_CTAID.Y ;  /* 0x00000000000b79c3 */ /* 0x000ee20000002600 */
[----:B------:R-:W-:-:S05]  /*9700*/  UIADD3.X UR5, URZ, UR5, URZ, UP0, !UPT ;  /* 0x000000053f057290 */ /* 0x000fca00087fe43f */
[----:B------:R-:W-:-:S09]  /*9710*/  UIADD3 UR8, UR8, -0x1200, URZ ;  /* 0xffffee0008087890 */ /* 0x000fd2000fffe03f */
[----:B---3--:R3:W-:Y:S01]  /*9720*/  UTMASTG.4D [UR8], [UR4] ;  /* 0x00000008040073b5 */ /* 0x0087e20008018000 */
[----:B------:R0:W-:Y:S01]  /*9730*/  UTMACMDFLUSH ;  /* 0x00000000000079b7 */ /* 0x0001e20000000000 */
[----:B---3--:R-:W-:-:S04]  /*9740*/  DEPBAR.LE SB0, 0x1 ;  /* 0x000080400000791a */ /* 0x008fc80000000000 */
.L_x_68:
[----:B------:R-:W-:Y:S05]  /*9750*/  BSYNC B0 ;  /* 0x0000000000007941 */ /* 0x000fea0003800000 */
.L_x_67:
        /* <DEDUP_REMOVED lines=10> */
[----:B------:R3:W-:Y:S04]  /*9800*/  STSM.16.M88.4 [R21], R24 ;  /* 0x0000001815007844 */ /* 0x0007e80000000200 */
[----:B------:R3:W-:Y:S01]  /*9810*/  STSM.16.M88.4 [R0], R28 ;  /* 0x0000001c00007844 */ /* 0x0007e20000000200 */
[----:B------:R-:W-:Y:S01]  /*9820*/  @!PT LDS RZ, [RZ] ;  /* 0x00000000fffff984 */ /* 0x000fe20000000800 */
[----:B------:R-:W-:Y:S01]  /*9830*/  @!PT LDS RZ, [RZ] ;  /* 0x00000000fffff984 */ /* 0x000fe20000000800 */
[----:B------:R-:W-:Y:S01]  /*9840*/  @!PT LDS RZ, [RZ] ;  /* 0x00000000fffff984 */ /* 0x000fe20000000800 */
[----:B------:R-:W-:Y:S01]  /*9850*/  @!PT LDS RZ, [RZ] ;  /* 0x00000000fffff984 */ /* 0x000fe20000000800 */
[----:B------:R4:W-:Y:S06]  /*9860*/  MEMBAR.ALL.CTA ;  /* 0x0000000000007992 */ /* 0x0009ec0000008000 */
[----:B----4-:R-:W4:Y:S02]  /*9870*/  FENCE.VIEW.ASYNC.S ;  /* 0x00000000000073c6 */ /* 0x010f240000000000 */
[----:B----4-:R-:W-:Y:S06]  /*9880*/  BAR.SYNC.DEFER_BLOCKING 0x1, 0x80 ;  /* 0x0042000000007b1d */ /* 0x010fec0000010000 */
[----:B------:R-:W-:Y:S05]  /*9890*/  @P1 BRA `(.L_x_70) ;  /* 0x0000000000301947 */ /* 0x000fea0003800000 */
[----:B------:R-:W-:Y:S01]  /*98a0*/  S2UR UR12, SR_CTAID.Z ;  /* 0x00000000000c79c3 */ /* 0x000fe20000002700 */
[----:B------:R-:W-:Y:S01]  /*98b0*/  R2UR UR8, R22 ;  /* 0x00000000160872ca */ /* 0x000fe200000e0000 */
[----:B------:R-:W-:Y:S01]  /*98c0*/  ULDC.64 UR4, c[0x0][0x198] ;  /* 0x0000660000047ab9 */ /* 0x000fe20000000a00 */
[----:B------:R-:W-:Y:S02]  /*98d0*/  USHF.L.U32 UR10, UR37, 0x6, URZ ;  /* 0x00000006250a7899 */ /* 0x000fe4000800063f */
[----:B------:R-:W-:Y:S01]  /*98e0*/  UIADD3 UR4, UP0, UR4, 0x670, URZ ;  /* 0x0000067004047890 */ /* 0x000fe2000ff1e03f */
[----:B------:R-:W-:Y:S02]  /*98f0*/  UMOV UR9, 0x40 ;  /* 0x0000004000097882 */ /* 0x000fe40000000000 */
[----:B------:R-:W4:Y:S01]  /*9900*/  S2UR UR11, SR_CTAID.Y ;  /* 0x00000000000b79c3 */ /* 0x000f220000002600 */
[----:B------:R-:W-:-:S05]  /*9910*/  UIADD3.X UR5, URZ, UR5, URZ, UP0, !UPT ;  /* 0x000000053f057290 */ /* 0x000fca00087fe43f */
[----:B------:R-:W-:-:S09]  /*9920*/  UIADD3 UR8, UR8, -0x2200, URZ ;  /* 0xffffde0008087890 */ /* 0x000fd2000fffe03f */
[----:B----4-:R4:W-:Y:S01]  /*9930*/  UTMASTG.4D [UR8], [UR4] ;  /* 0x00000008040073b5 */ /* 0x0109e20008018000 */
[----:B------:R0:W-:Y:S01]  /*9940*/  UTMACMDFLUSH ;  /* 0x00000000000079b7 */ /* 0x0001e20000000000 */
[----:B----4-:R-:W-:-:S04]  /*9950*/  DEPBAR.LE SB0, 0x1 ;  /* 0x000080400000791a */ /* 0x010fc80000000000 */
.L_x_70:
[----:B------:R-:W-:Y:S05]  /*9960*/  BSYNC B0 ;  /* 0x0000000000007941 */ /* 0x000fea0003800000 */
.L_x_69:
        /* <DEDUP_REMOVED lines=11> */
[----:B------:R4:W-:Y:S01]  /*9a20*/  STSM.16.M88.4 [R23], R36 ;  /* 0x0000002417007844 */ /* 0x0009e20000000200 */
[----:B------:R-:W-:Y:S01]  /*9a30*/  @!PT LDS RZ, [RZ] ;  /* 0x00000000fffff984 */ /* 0x000fe20000000800 */
[----:B------:R-:W-:Y:S01]  /*9a40*/  @!PT LDS RZ, [RZ] ;  /* 0x00000000fffff984 */ /* 0x000fe20000000800 */
[----:B------:R-:W-:Y:S01]  /*9a50*/  @!PT LDS RZ, [RZ] ;  /* 0x00000000fffff984 */ /* 0x000fe20000000800 */
[----:B------:R-:W-:Y:S01]  /*9a60*/  @!PT LDS RZ, [RZ] ;  /* 0x00000000fffff984 */ /* 0x000fe20000000800 */
[----:B------:R5:W-:Y:S06]  /*9a70*/  MEMBAR.ALL.CTA ;  /* 0x0000000000007992 */ /* 0x000bec0000008000 */
[----:B-----5:R-:W5:Y:S02]  /*9a80*/  FENCE.VIEW.ASYNC.S ;  /* 0x00000000000073c6 */ /* 0x020f640000000000 */
[----:B-----5:R-:W-:Y:S06]  /*9a90*/  BAR.SYNC.DEFER_BLOCKING 0x1, 0x80 ;  /* 0x0042000000007b1d */ /* 0x020fec0000010000 */
[----:B------:R-:W-:Y:S05]  /*9aa0*/  @P1 BRA `(.L_x_72) ;  /* 0x0000000000301947 */ /* 0x000fea0003800000 */
[----:B------:R-:W-:Y:S01]  /*9ab0*/  S2UR UR12, SR_CTAID.Z ;  /* 0x00000000000c79c3 */ /* 0x000fe20000002700 */
[----:B------:R-:W-:Y:S01]  /*9ac0*/  R2UR UR8, R22 ;  /* 0x00000000160872ca */ /* 0x000fe200000e0000 */
[----:B------:R-:W-:Y:S01]  /*9ad0*/  ULDC.64 UR4, c[0x0][0x198] ;  /* 0x0000660000047ab9 */ /* 0x000fe20000000a00 */
[----:B------:R-:W-:Y:S02]  /*9ae0*/  USHF.L.U32 UR10, UR37, 0x6, URZ ;  /* 0x00000006250a7899 */ /* 0x000fe4000800063f */
[----:B------:R-:W-:Y:S01]  /*9af0*/  UIADD3 UR4, UP0, UR4, 0x670, URZ ;  /* 0x0000067004047890 */ /* 0x000fe2000ff1e03f */
[----:B------:R-:W-:Y:S02]  /*9b00*/  UMOV UR9, 0x60 ;  /* 0x0000006000097882 */ /* 0x000fe40000000000 */
[----:B------:R-:W5:Y:S01]  /*9b10*/  S2UR UR11, SR_CTAID.Y ;  /* 0x00000000000b79c3 */ /* 0x000f620000002600 */
[----:B------:R-:W-:-:S05]  /*9b20*/  UIADD3.X UR5, URZ, UR5, URZ, UP0, !UPT ;  /* 0x000000053f057290 */ /* 0x000fca00087fe43f */
[----:B------:R-:W-:-:S09]  /*9b30*/  UIADD3 UR8, UR8, -0x1200, URZ ;  /* 0xffffee0008087890 */ /* 0x000fd2000fffe03f */
[----:B-----5:R1:W-:Y:S01]  /*9b40*/  UTMASTG.4D [UR8], [UR4] ;  /* 0x00000008040073b5 */ /* 0x0203e20008018000 */
[----:B------:R0:W-:Y:S01]  /*9b50*/  UTMACMDFLUSH ;  /* 0x00000000000079b7 */ /* 0x0001e20000000000 */
[----:B-1----:R-:W-:-:S04]  /*9b60*/  DEPBAR.LE SB0, 0x1 ;  /* 0x000080400000791a */ /* 0x002fc80000000000 */
.L_x_72:
[----:B------:R-:W-:Y:S05]  /*9b70*/  BSYNC B0 ;  /* 0x0000000000007941 */ /* 0x000fea0003800000 */
.L_x_71:
[----:B------:R-:W-:Y:S06]  /*9b80*/  BAR.SYNC.DEFER_BLOCKING 0x1, 0x80 ;  /* 0x0042000000007b1d */ /* 0x000fec0000010000 */
[----:B------:R-:W-:Y:S01]  /*9b90*/  BSSY B0, `(.L_x_73) ;  /* 0x0000016000007945 */ /* 0x000fe20003800000 */
[----:B------:R1:W-:Y:S04]  /*9ba0*/  STSM.16.M88.4 [R21], R40 ;  /* 0x0000002815007844 */ /* 0x0003e80000000200 */
        /* <DEDUP_REMOVED lines=18> */
[----:B-----5:R1:W-:Y:S02]  /*9cd0*/  UTMASTG.4D [UR8], [UR4] ;  /* 0x00000008040073b5 */ /* 0x0203e40008018000 */
[----:B-1----:R0:W-:Y:S02]  /*9ce0*/  UTMACMDFLUSH ;  /* 0x00000000000079b7 */ /* 0x0021e40000000000 */
.L_x_74:
[----:B------:R-:W-:Y:S05]  /*9cf0*/  BSYNC B0 ;  /* 0x0000000000007941 */ /* 0x000fea0003800000 */
.L_x_73:
[----:B------:R-:W-:Y:S01]  /*9d00*/  UIADD3 UR38, UR38, -0x1, URZ ;  /* 0xffffffff26267890 */ /* 0x000fe2000fffe03f */
[----:B------:R-:W-:-:S04]  /*9d10*/  DEPBAR.LE SB0, 0x0 ;  /* 0x000080000000791a */ /* 0x000fc80000000000 */
[----:B------:R-:W-:-:S04]  /*9d20*/  USHF.L.U32 UR4, UR38, 0x3, URZ ;  /* 0x0000000326047899 */ /* 0x000fc8000800063f */
[----:B------:R-:W-:-:S04]  /*9d30*/  ULOP3.LUT UR4, UR4, 0x8, URZ, 0xe2, !UPT ;  /* 0x0000000804047892 */ /* 0x000fc8000f8ee23f */
[----:B------:R-:W-:-:S06]  /*9d40*/  ULOP3.LUT UR4, UR4, 0x18, URZ, 0x3c, !UPT ;  /* 0x0000001804047892 */ /* 0x000fcc000f8e3c3f */
[----:B-123--:R-:W-:-:S04]  /*9d50*/  MOV R0, UR4 ;  /* 0x0000000400007c02 */ /* 0x00efc80008000f00 */
[----:B------:R-:W-:Y:S01]  /*9d60*/  SYNCS.ARRIVE.TRANS64.A1T0 RZ, [R0+UR36+0x23090], RZ ;  /* 0x023090ff00ff79a7 */ /* 0x000fe20008100024 */
[----:B------:R-:W-:Y:S05]  /*9d70*/  EXIT ;  /* 0x000000000000794d */ /* 0x000fea0003800000 */
.L_x_6:
[----:B------:R-:W-:-:S08]  /*9d80*/  UISETP.NE.AND UP0, UPT, UR4, 0x1, UPT ;  /* 0x000000010400788c */ /* 0x000fd0000bf05270 */
[----:B------:R-:W1:-:S00]  /*9d90*/  USETMAXREG.DEALLOC.CTAPOOL 0x18 ;  /* 0x00000018000079c8 */ /* 0x000e4000080e0500 */
[----:B------:R-:W-:-:S13]  /*9da0*/  PLOP3.LUT P0, PT, PT, PT, UP0, 0x80, 0x0 ;  /* 0x000000000000781c */ /* 0x000fda0003f0f008 */
[----:B------:R-:W-:Y:S05]  /*9db0*/  @P0 EXIT ;  /* 0x000000000000094d */ /* 0x000fea0003800000 */
[----:B------:R-:W2:Y:S01]  /*9dc0*/  S2UR UR11, SR_CTAID.X ;  /* 0x00000000000b79c3 */ /* 0x000ea20000002500 */
[----:B------:R-:W-:Y:S01]  /*9dd0*/  ULDC UR4, c[0x0][0x28c] ;  /* 0x0000a30000047ab9 */ /* 0x000fe20000000800 */
[----:B------:R-:W-:Y:S01]  /*9de0*/  ELECT P3, URZ, PT ;  /* 0x00000000003f782f */ /* 0x000fe20003860000 */
[----:B------:R-:W-:Y:S01]  /*9df0*/  BSSY B0, `(.L_x_75) ;  /* 0x000004a000007945 */ /* 0x000fe20003800000 */
[----:B------:R-:W-:Y:S01]  /*9e00*/  UIADD3 UR6, UR4, 0x3f, URZ ;  /* 0x0000003f04067890 */ /* 0x000fe2000fffe03f */
[----:B-1----:R-:W-:Y:S02]  /*9e10*/  CS2R R2, SRZ ;  /* 0x0000000000027805 */ /* 0x002fe4000001ff00 */
[----:B------:R-:W-:Y:S01]  /*9e20*/  MOV R7, RZ ;  /* 0x000000ff00077202 */ /* 0x000fe20000000f00 */
[----:B------:R-:W-:Y:S01]  /*9e30*/  USHF.R.S32.HI UR7, URZ, 0x1f, UR6 ;  /* 0x0000001f3f077899 */ /* 0x000fe20008011406 */
[----:B------:R-:W1:Y:S03]  /*9e40*/  S2UR UR52, SR_CTAID.Y ;  /* 0x00000000003479c3 */ /* 0x000e660000002600 */
[----:B------:R-:W-:-:S04]  /*9e50*/  ULEA.HI UR7, UR7, UR6, URZ, 0x6 ;  /* 0x0000000607077291 */ /* 0x000fc8000f8f303f */
[----:B------:R-:W-:Y:S01]  /*9e60*/  USHF.R.S32.HI UR7, URZ, 0x6, UR7 ;  /* 0x000000063f077899 */ /* 0x000fe20008011407 */
[----:B------:R-:W3:Y:S01]  /*9e70*/  S2UR UR53, SR_CTAID.Z ;  /* 0x00000000003579c3 */ /* 0x000ee20000002700 */
[----:B--2---:R-:W-:-:S04]  /*9e80*/  USHF.L.U32 UR11, UR11, 0x7, URZ ;  /* 0x000000070b0b7899 */ /* 0x004fc8000800063f */
[----:B------:R-:W-:-:S04]  /*9e90*/  UIADD3 UR4, UR11, 0xbf, URZ ;  /* 0x000000bf0b047890 */ /* 0x000fc8000fffe03f */
[----:B------:R-:W-:-:S04]  /*9ea0*/  USHF.R.U32.HI UR4, URZ, 0x6, UR4 ;  /* 0x000000063f047899 */ /* 0x000fc80008011604 */
[----:B------:R-:W-:-:S04]  /*9eb0*/  UISETP.LT.AND UP0, UPT, UR4, UR7, UPT ;  /* 0x000000070400728c */ /* 0x000fc8000bf01270 */
[----:B------:R-:W-:Y:S01]  /*9ec0*/  USEL UR4, UR4, UR7, UP0 ;  /* 0x0000000704047287 */ /* 0x000fe20008000000 */
[----:B-1-3--:R-:W-:Y:S11]  /*9ed0*/  @!P3 BRA `(.L_x_76) ;  /* 0x0000000000ecb947 */ /* 0x00aff60003800000 */
[----:B------:R-:W1:Y:S01]  /*9ee0*/  S2R R4, SR_CgaCtaId ;  /* 0x0000000000047919 */ /* 0x000e620000008800 */
[----:B------:R-:W-:Y:S02]  /*9ef0*/  MOV R3, 0x400 ;  /* 0x0000040000037802 */ /* 0x000fe40000000f00 */
[----:B------:R-:W-:Y:S02]  /*9f00*/  MOV R5, 0x1 ;  /* 0x0000000100057802 */ /* 0x000fe40000000f00 */
[----:B-1----:R-:W-:Y:S02]  /*9f10*/  LEA R4, R4, R3, 0x18 ;  /* 0x0000000304047211 */ /* 0x002fe400078ec0ff */
[----:B------:R-:W-:-:S04]  /*9f20*/  SHF.L.U32 R3, R5, 0x1f, RZ ;  /* 0x0000001f05037819 */ /* 0x000fc800000006ff */
[----:B------:R-:W1:Y:S02]  /*9f30*/  SYNCS.PHASECHK.TRANS64.TRYWAIT P0, [R4+URZ+0x23060], R3 ;  /* 0x02306003040075a7 */ /* 0x000e64000800017f */
[----:B-1----:R-:W-:Y:S05]  /*9f40*/  @!P0 BRA `(.L_x_77) ;  /* 0x0000001c001c8947 */ /* 0x002fea0003800000 */
.L_x_114:
[----:B------:R-:W-:Y:S01]  /*9f50*/  ULOP3.LUT UR6, UR5, 0x2, URZ, 0xfc, !UPT ;  /* 0x0000000205067892 */ /* 0x000fe2000f8efc3f */
[----:B-1----:R-:W-:-:S03]  /*9f60*/  @P2 MOV R3, 0x5000 ;  /* 0x0000500000032802 */ /* 0x002fc60000000f00 */
[----:B------:R-:W-:Y:S01]  /*9f70*/  UPRMT UR6, UR6, 0x9910, URZ ;  /* 0x0000991006067896 */ /* 0x000fe2000800003f */
[----:B------:R1:W-:Y:S03]  /*9f80*/  @P2 SYNCS.ARRIVE.TRANS64 RZ, [R4+URZ+0x23050], R3 ;  /* 0x0230500304ff29a7 */ /* 0x0003e6000800003f */
[----:B------:R-:W-:-:S06]  /*9f90*/  UISETP.NE.AND UP0, UPT, UR6, 0x2, UPT ;  /* 0x000000020600788c */ /* 0x000fcc000bf05270 */
[----:B------:R-:W-:-:S13]  /*9fa0*/  PLOP3.LUT P0, PT, PT, PT, UP0, 0x80, 0x0 ;  /* 0x000000000000781c */ /* 0x000fda0003f0f008 */
[----:B-1----:R-:W-:Y:S05]  /*9fb0*/  @P0 BRA `(.L_x_78) ;  /* 0x0000000000040947 */ /* 0x002fea0003800000 */
[----:B------:R-:W-:Y:S01]  /*9fc0*/  BPT.TRAP 0x1 ;  /* 0x000000040000795c */ /* 0x000fe20000300000 */
.L_x_78:
[----:B------:R-:W-:-:S04]  /*9fd0*/  LOP3.LUT P0, RZ, R0, 0x1f, RZ, 0xc0, !PT ;  /* 0x0000001f00ff7812 */ /* 0x000fc8000780c0ff */
[----:B------:R-:W-:-:S13]  /*9fe0*/  PLOP3.LUT P0, PT, P0, P2, PT, 0x2a, 0x0 ;  /* 0x000000000000781c */ /* 0x000fda0000704572 */
[----:B------:R-:W-:Y:S05]  /*9ff0*/  @P0 BRA `(.L_x_79) ;  /* 0x0000000000040947 */ /* 0x000fea0003800000 */
[----:B------:R-:W-:Y:S01]  /*a000*/  BPT.TRAP 0x1 ;  /* 0x000000040000795c */ /* 0x000fe20000300000 */
.L_x_79:
[----:B------:R-:W-:Y:S01]  /*a010*/  R2UR UR8, R4 ;  /* 0x00000000040872ca */ /* 0x000fe200000e0000 */
[----:B------:R-:W-:Y:S01]  /*a020*/  ULDC.64 UR6, c[0x0][0x198] ;  /* 0x0000660000067ab9 */ /* 0x000fe20000000a00 */
[----:B------:R-:W-:Y:S01]  /*a030*/  UMOV UR14, 0x0 ;  /* 0x00000000000e7882 */ /* 0x000fe20000000000 */
[----:B------:R-:W-:Y:S01]  /*a040*/  UIADD3 UR6, UP0, UR6, 0xf0, URZ ;  /* 0x000000f006067890 */ /* 0x000fe2000ff1e03f */
[----:B------:R-:W-:Y:S01]  /*a050*/  MOV R7, 0x40 ;  /* 0x0000004000077802 */ /* 0x000fe20000000f00 */
[----:B------:R-:W-:Y:S01]  /*a060*/  UMOV UR15, 0x10000000 ;  /* 0x10000000000f7882 */ /* 0x000fe20000000000 */
[----:B------:R-:W-:Y:S01]  /*a070*/  UMOV UR10, URZ ;  /* 0x0000003f000a7c82 */ /* 0x000fe20008000000 */
[----:B------:R-:W-:Y:S01]  /*a080*/  UIADD3.X UR7, URZ, UR7, URZ, UP0, !UPT ;  /* 0x000000073f077290 */ /* 0x000fe200087fe43f */
[----:B------:R-:W-:Y:S01]  /*a090*/  MOV R3, 0x1 ;  /* 0x0000000100037802 */ /* 0x000fe20000000f00 */
[----:B------:R-:W-:Y:S01]  /*a0a0*/  UMOV UR12, UR52 ;  /* 0x00000034000c7c82 */ /* 0x000fe20008000000 */
[----:B------:R-:W-:Y:S01]  /*a0b0*/  UMOV UR13, UR53 ;  /* 0x00000035000d7c82 */ /* 0x000fe20008000000 */
[----:B------:R-:W-:Y:S01]  /*a0c0*/  UMOV UR34, 0x20 ;  /* 0x0000002000227882 */ /* 0x000fe20000000000 */
[----:B------:R-:W-:Y:S01]  /*a0d0*/  UMOV UR35, UR11 ;  /* 0x0000000b00237c82 */ /* 0x000fe20008000000 */
[----:B------:R-:W-:-:S02]  /*a0e0*/  UIADD3 UR9, UR8, 0x23050, URZ ;  /* 0x0002305008097890 */ /* 0x000fc4000fffe03f */
[----:B------:R-:W-:Y:S02]  /*a0f0*/  UIADD3 UR32, UR8, 0x1000, URZ ;  /* 0x0000100008207890 */ /* 0x000fe4000fffe03f */
[----:B------:R-:W-:Y:S02]  /*a100*/  UIADD3 UR24, UR8, 0x2000, URZ ;  /* 0x0000200008187890 */ /* 0x000fe4000fffe03f */
[----:B------:R-:W-:Y:S02]  /*a110*/  UIADD3 UR16, UR8, 0x3000, URZ ;  /* 0x0000300008107890 */ /* 0x000fe4000fffe03f */
[----:B------:R-:W-:Y:S02]  /*a120*/  UIADD3 UR48, UR8, 0x4000, URZ ;  /* 0x0000400008307890 */ /* 0x000fe4000fffe03f */
[----:B------:R1:W-:Y:S01]  /*a130*/  UTMALDG.4D [UR8], [UR6], desc[UR14] ;  /* 0x00000e08060075b4 */ /* 0x0003e20008019000 */
[----:B------:R-:W-:Y:S01]  /*a140*/  UMOV UR36, UR52 ;  /* 0x0000003400247c82 */ /* 0x000fe20008000000 */
[----:B------:R-:W-:Y:S01]  /*a150*/  UMOV UR37, UR53 ;  /* 0x0000003500257c82 */ /* 0x000fe20008000000 */
[----:B------:R-:W-:Y:S01]  /*a160*/  UMOV UR33, UR9 ;  /* 0x0000000900217c82 */ /* 0x000fe20008000000 */
[----:B------:R-:W-:Y:S01]  /*a170*/  UMOV UR26, 0x40 ;  /* 0x00000040001a7882 */ /* 0x000fe20000000000 */
[----:B------:R-:W-:Y:S01]  /*a180*/  UMOV UR27, UR11 ;  /* 0x0000000b001b7c82 */ /* 0x000fe20008000000 */
[----:B------:R-:W-:Y:S01]  /*a190*/  UMOV UR28, UR52 ;  /* 0x00000034001c7c82 */ /* 0x000fe20008000000 */
[----:B------:R-:W-:Y:S01]  /*a1a0*/  UMOV UR29, UR53 ;  /* 0x00000035001d7c82 */ /* 0x000fe20008000000 */
[----:B------:R-:W-:Y:S01]  /*a1b0*/  UMOV UR25, UR9 ;  /* 0x0000000900197c82 */ /* 0x000fe20008000000 */
[----:B------:R-:W-:Y:S01]  /*a1c0*/  UMOV UR18, 0x60 ;  /* 0x0000006000127882 */ /* 0x000fe20000000000 */
[----:B------:R-:W-:Y:S01]  /*a1d0*/  UMOV UR19, UR11 ;  /* 0x0000000b00137c82 */ /* 0x000fe20008000000 */
[----:B------:R-:W-:Y:S01]  /*a1e0*/  UMOV UR20, UR52 ;  /* 0x0000003400147c82 */ /* 0x000fe20008000000 */
[----:B------:R1:W-:Y:S01]  /*a1f0*/  UTMALDG.4D [UR32], [UR6], desc[UR14] ;  /* 0x00000e20060075b4 */ /* 0x0003e20008019000 */
[----:B------:R-:W-:Y:S01]  /*a200*/  UMOV UR21, UR53 ;  /* 0x0000003500157c82 */ /* 0x000fe20008000000 */
[----:B------:R-:W-:Y:S01]  /*a210*/  UMOV UR17, UR9 ;  /* 0x0000000900117c82 */ /* 0x000fe20008000000 */
[----:B------:R-:W-:Y:S01]  /*a220*/  UMOV UR50, 0x80 ;  /* 0x0000008000327882 */ /* 0x000fe20000000000 */
[----:B------:R-:W-:Y:S01]  /*a230*/  UMOV UR51, UR11 ;  /* 0x0000000b00337c82 */ /* 0x000fe20008000000 */
[----:B------:R-:W-:Y:S01]  /*a240*/  UMOV UR49, UR9 ;  /* 0x0000000900317c82 */ /* 0x000fe20008000000 */
[----:B------:R1:W-:Y:S01]  /*a250*/  UTMALDG.4D [UR24], [UR6], desc[UR14] ;  /* 0x00000e18060075b4 */ /* 0x0003e20008019000 */
[----:B------:R1:W-:Y:S01]  /*a260*/  UTMALDG.4D [UR16], [UR6], desc[UR14] ;  /* 0x00000e10060075b4 */ /* 0x0003e20008019000 */
[----:B------:R1:W-:Y:S02]  /*a270*/  UTMALDG.4D [UR48], [UR6], desc[UR14] ;  /* 0x00000e30060075b4 */ /* 0x0003e40008019000 */
[----:B-1----:R-:W-:Y:S01]  /*a280*/  NOP ;  /* 0x0000000000007918 */ /* 0x002fe20000000000 */
.L_x_76:
[----:B------:R-:W-:Y:S05]  /*a290*/  BSYNC B0 ;  /* 0x0000000000007941 */ /* 0x000fea0003800000 */
.L_x_75:
[----:B------:R-:W-:Y:S01]  /*a2a0*/  ISETP.LT.AND P4, PT, RZ, UR4, P3 ;  /* 0x00000004ff007c0c */ /* 0x000fe20009f81270 */
[----:B------:R-:W-:-:S12]  /*a2b0*/  BSSY B0, `(.L_x_80) ;  /* 0x000003e000007945 */ /* 0x000fd80003800000 */
[----:B------:R-:W-:Y:S05]  /*a2c0*/  @!P4 BRA `(.L_x_81) ;  /* 0x0000000000f0c947 */ /* 0x000fea0003800000 */
[----:B------:R-:W1:Y:S01]  /*a2d0*/  S2R R5, SR_CgaCtaId ;  /* 0x0000000000057919 */ /* 0x000e620000008800 */
[----:B------:R-:W-:-:S04]  /*a2e0*/  MOV R2, 0x400 ;  /* 0x0000040000027802 */ /* 0x000fc80000000f00 */
[----:B-1----:R-:W-:Y:S01]  /*a2f0*/  LEA R2, R5, R2, 0x18 ;  /* 0x0000000205027211 */ /* 0x002fe200078ec0ff */
[----:B------:R-:W-:-:S05]  /*a300*/  IMAD.MOV.U32 R5, RZ, RZ, 0x1 ;  /* 0x00000001ff057424 */ /* 0x000fca00078e00ff */
[----:B------:R-:W-:-:S04]  /*a310*/  SHF.L.U32 R5, R5, 0x1f, RZ ;  /* 0x0000001f05057819 */ /* 0x000fc800000006ff */
[----:B------:R-:W1:Y:S02]  /*a320*/  SYNCS.PHASECHK.TRANS64.TRYWAIT P0, [R2+URZ+0x23028], R5 ;  /* 0x02302805020075a7 */ /* 0x000e64000800017f */
[----:B-1----:R-:W-:Y:S05]  /*a330*/  @!P0 BRA `(.L_x_82) ;  /* 0x0000001800348947 */ /* 0x002fea0003800000 */
.L_x_115:
        /* <DEDUP_REMOVED lines=8> */
.L_x_83:
[----:B------:R-:W-:-:S04]  /*a3c0*/  LOP3.LUT P0, RZ, R0, 0x1f, RZ, 0xc0, !PT ;  /* 0x0000001f00ff7812 */ /* 0x000fc8000780c0ff */
[----:B------:R-:W-:-:S13]  /*a3d0*/  PLOP3.LUT P0, PT, P0, P2, PT, 0x2a, 0x0 ;  /* 0x000000000000781c */ /* 0x000fda0000704572 */
[----:B------:R-:W-:Y:S05]  /*a3e0*/  @P0 BRA `(.L_x_84) ;  /* 0x0000000000040947 */ /* 0x000fea0003800000 */
[----:B------:R-:W-:Y:S01]  /*a3f0*/  BPT.TRAP 0x1 ;  /* 0x000000040000795c */ /* 0x000fe20000300000 */
.L_x_84:
[----:B------:R-:W-:Y:S01]  /*a400*/  R2UR UR16, R2 ;  /* 0x00000000021072ca */ /* 0x000fe200000e0000 */
[----:B------:R-:W-:Y:S01]  /*a410*/  ULDC.64 UR6, c[0x0][0x198] ;  /* 0x0000660000067ab9 */ /* 0x000fe20000000a00 */
[----:B------:R-:W-:Y:S01]  /*a420*/  UMOV UR51, URZ ;  /* 0x0000003f00337c82 */ /* 0x000fe20008000000 */
[----:B------:R-:W-:Y:S01]  /*a430*/  UIADD3 UR6, UP0, UR6, 0x1f0, URZ ;  /* 0x000001f006067890 */ /* 0x000fe2000ff1e03f */
[----:B------:R-:W-:Y:S01]  /*a440*/  MOV R2, 0x1 ;  /* 0x0000000100027802 */ /* 0x000fe20000000f00 */
[----:B------:R-:W-:Y:S01]  /*a450*/  UMOV UR8, 0x0 ;  /* 0x0000000000087882 */ /* 0x000fe20000000000 */
[----:B------:R-:W-:Y:S01]  /*a460*/  UMOV UR9, 0x10000000 ;  /* 0x1000000000097882 */ /* 0x000fe20000000000 */
[----:B------:R-:W-:Y:S01]  /*a470*/  UIADD3.X UR7, URZ, UR7, URZ, UP0, !UPT ;  /* 0x000000073f077290 */ /* 0x000fe200087fe43f */
[----:B------:R-:W-:Y:S01]  /*a480*/  UMOV UR50, URZ ;  /* 0x0000003f00327c82 */ /* 0x000fe20008000000 */
[----:B------:R-:W-:Y:S01]  /*a490*/  UMOV UR42, 0x20 ;  /* 0x00000020002a7882 */ /* 0x000fe20000000000 */
[----:B------:R-:W-:Y:S01]  /*a4a0*/  UMOV UR44, UR52 ;  /* 0x00000034002c7c82 */ /* 0x000fe20008000000 */
[----:B------:R-:W-:-:S02]  /*a4b0*/  UMOV UR45, UR53 ;  /* 0x00000035002d7c82 */ /* 0x000fc40008000000 */
[----:B------:R-:W-:Y:S02]  /*a4c0*/  UIADD3 UR48, UR16, 0xa000, URZ ;  /* 0x0000a00010307890 */ /* 0x000fe4000fffe03f */
[----:B------:R-:W-:Y:S02]  /*a4d0*/  UIADD3 UR49, UR16, 0x23000, URZ ;  /* 0x0002300010317890 */ /* 0x000fe4000fffe03f */
[----:B------:R-:W-:Y:S02]  /*a4e0*/  UIADD3 UR40, UR16, 0xb000, URZ ;  /* 0x0000b00010287890 */ /* 0x000fe4000fffe03f */
[----:B------:R-:W-:Y:S02]  /*a4f0*/  UIADD3 UR32, UR16, 0xc000, URZ ;  /* 0x0000c00010207890 */ /* 0x000fe4000fffe03f */
[----:B------:R-:W-:Y:S02]  /*a500*/  UIADD3 UR24, UR16, 0xd000, URZ ;  /* 0x0000d00010187890 */ /* 0x000fe4000fffe03f */
[----:B------:R-:W-:Y:S01]  /*a510*/  UIADD3 UR16, UR16, 0xe000, URZ ;  /* 0x0000e00010107890 */ /* 0x000fe2000fffe03f */
[----:B------:R1:W-:Y:S01]  /*a520*/  UTMALDG.4D [UR48], [UR6], desc[UR8] ;  /* 0x00000830060075b4 */ /* 0x0003e20008019000 */
        /* <DEDUP_REMOVED lines=18> */
[----:B------:R1:W-:Y:S01]  /*a650*/  UTMALDG.4D [UR32], [UR6], desc[UR8] ;  /* 0x00000820060075b4 */ /* 0x0003e20008019000 */
[----:B------:R1:W-:Y:S01]  /*a660*/  UTMALDG.4D [UR24], [UR6], desc[UR8] ;  /* 0x00000818060075b4 */ /* 0x0003e20008019000 */
[----:B------:R1:W-:Y:S02]  /*a670*/  UTMALDG.4D [UR16], [UR6], desc[UR8] ;  /* 0x00000810060075b4 */ /* 0x0003e40008019000 */
[----:B-1----:R-:W-:Y:S01]  /*a680*/  NOP ;  /* 0x0000000000007918 */ /* 0x002fe20000000000 */
.L_x_81:
[----:B------:R-:W-:Y:S05]  /*a690*/  BSYNC B0 ;  /* 0x0000000000007941 */ /* 0x000fea0003800000 */
.L_x_80:
[----:B------:R-:W-:Y:S04]  /*a6a0*/  BSSY B0, `(.L_x_85) ;  /* 0x0000041000007945 */ /* 0x000fe80003800000 */
[----:B------:R-:W-:Y:S05]  /*a6b0*/  @!P3 BRA `(.L_x_86) ;  /* 0x0000000000fcb947 */ /* 0x000fea0003800000 */
[----:B------:R-:W1:Y:S01]  /*a6c0*/  S2R R5, SR_CgaCtaId ;  /* 0x0000000000057919 */ /* 0x000e620000008800 */
[----:B------:R-:W-:-:S04]  /*a6d0*/  MOV R4, 0x400 ;  /* 0x0000040000047802 */ /* 0x000fc80000000f00 */
[----:B-1----:R-:W-:Y:S02]  /*a6e0*/  LEA R6, R5, R4, 0x18 ;  /* 0x0000000405067211 */ /* 0x002fe400078ec0ff */
[----:B------:R-:W-:Y:S02]  /*a6f0*/  MOV R5, 0x1 ;  /* 0x0000000100057802 */ /* 0x000fe40000000f00 */
[----:B------:R-:W-:Y:S02]  /*a700*/  LEA R4, R3, R6, 0x3 ;  /* 0x0000000603047211 */ /* 0x000fe400078e18ff */
[----:B------:R-:W-:-:S04]  /*a710*/  SHF.L.U32 R5, R5, 0x1f, RZ ;  /* 0x0000001f05057819 */ /* 0x000fc800000006ff */
[----:B------:R-:W1:Y:S02]  /*a720*/  SYNCS.PHASECHK.TRANS64.TRYWAIT P0, [R4+URZ+0x23060], R5 ;  /* 0x02306005040075a7 */ /* 0x000e64000800017f */
[----:B-1----:R-:W-:Y:S05]  /*a730*/  @!P0 BRA `(.L_x_87) ;  /* 0x0000001400488947 */ /* 0x002fea0003800000 */
.L_x_116:
        /* <DEDUP_REMOVED lines=8> */
.L_x_88:
[----:B------:R-:W-:-:S04]  /*a7c0*/  LOP3.LUT P0, RZ, R0, 0x1f, RZ, 0xc0, !PT ;  /* 0x0000001f00ff7812 */ /* 0x000fc8000780c0ff */
[----:B------:R-:W-:-:S13]  /*a7d0*/  PLOP3.LUT P0, PT, P0, P2, PT, 0x2a, 0x0 ;  /* 0x000000000000781c */ /* 0x000fda0000704572 */
[----:B------:R-:W-:Y:S05]  /*a7e0*/  @P0 BRA `(.L_x_89) ;  /* 0x0000000000040947 */ /* 0x000fea0003800000 */
[----:B------:R-:W-:Y:S01]  /*a7f0*/  BPT.TRAP 0x1 ;  /* 0x000000040000795c */ /* 0x000fe20000300000 */
.L_x_89:
[----:B------:R-:W-:Y:S01]  /*a800*/  R2UR UR40, R3 ;  /* 0x00000000032872ca */ /* 0x000fe200000e0000 */
[----:B------:R-:W-:Y:S01]  /*a810*/  ULDC.64 UR12, c[0x0][0x198] ;  /* 0x00006600000c7ab9 */ /* 0x000fe20000000a00 */
[----:B------:R-:W-:Y:S01]  /*a820*/  R2UR UR7, R6 ;  /* 0x00000000060772ca */ /* 0x000fe200000e0000 */
[----:B------:R-:W-:Y:S01]  /*a830*/  UIADD3 UR6, UP0, UR12, 0xf0, URZ ;  /* 0x000000f00c067890 */ /* 0x000fe2000ff1e03f */
[----:B------:R-:W-:Y:S01]  /*a840*/  R2UR UR43, R7 ;  /* 0x00000000072b72ca */ /* 0x000fe200000e0000 */
[----:B------:R-:W-:Y:S01]  /*a850*/  UMOV UR8, 0x0 ;  /* 0x0000000000087882 */ /* 0x000fe20000000000 */
[----:B------:R-:W-:Y:S01]  /*a860*/  R2UR UR41, R4 ;  /* 0x00000000042972ca */ /* 0x000fe200000e0000 */
[----:B------:R-:W-:Y:S01]  /*a870*/  UMOV UR9, 0x10000000 ;  /* 0x1000000000097882 */ /* 0x000fe20000000000 */
[----:B------:R-:W-:Y:S01]  /*a880*/  UMOV UR42, URZ ;  /* 0x0000003f002a7c82 */ /* 0x000fe20008000000 */
[----:B------:R-:W-:Y:S01]  /*a890*/  UMOV UR44, UR52 ;  /* 0x00000034002c7c82 */ /* 0x000fe20008000000 */
[----:B------:R-:W-:Y:S01]  /*a8a0*/  UMOV UR45, UR53 ;  /* 0x00000035002d7c82 */ /* 0x000fe20008000000 */
[----:B------:R-:W-:Y:S01]  /*a8b0*/  UMOV UR34, 0x20 ;  /* 0x0000002000227882 */ /* 0x000fe20000000000 */
[----:B------:R-:W-:Y:S01]  /*a8c0*/  UMOV UR36, UR52 ;  /* 0x0000003400247c82 */ /* 0x000fe20008000000 */
[----:B------:R-:W-:Y:S01]  /*a8d0*/  UMOV UR37, UR53 ;  /* 0x0000003500257c82 */ /* 0x000fe20008000000 */
[----:B------:R-:W-:Y:S01]  /*a8e0*/  UMOV UR26, 0x40 ;  /* 0x00000040001a7882 */ /* 0x000fe20000000000 */
[----:B------:R-:W-:-:S02]  /*a8f0*/  UIMAD UR40, UR40, 0x5000, UR7 ;  /* 0x00005000282878a4 */ /* 0x000fc4000f8e0207 */
[----:B------:R-:W-:Y:S02]  /*a900*/  UIADD3 UR43, UR11, UR43, URZ ;  /* 0x0000002b0b2b7290 */ /* 0x000fe4000fffe03f */
[----:B------:R-:W-:Y:S02]  /*a910*/  UIADD3 UR41, UR41, 0x23050, URZ ;  /* 0x0002305029297890 */ /* 0x000fe4000fffe03f */
[----:B------:R-:W-:Y:S02]  /*a920*/  UIADD3.X UR7, URZ, UR13, URZ, UP0, !UPT ;  /* 0x0000000d3f077290 */ /* 0x000fe400087fe43f */
[----:B------:R-:W-:Y:S02]  /*a930*/  UIADD3 UR32, UR40, 0x1000, URZ ;  /* 0x0000100028207890 */ /* 0x000fe4000fffe03f */
[----:B------:R-:W-:Y:S02]  /*a940*/  UIADD3 UR24, UR40, 0x2000, URZ ;  /* 0x0000200028187890 */ /* 0x000fe4000fffe03f */
[----:B------:R-:W-:-:S02]  /*a950*/  UIADD3 UR16, UR40, 0x3000, URZ ;  /* 0x0000300028107890 */ /* 0x000fc4000fffe03f */
[----:B------:R-:W-:Y:S02]  /*a960*/  UIADD3 UR48, UR40, 0x4000, URZ ;  /* 0x0000400028307890 */ /* 0x000fe4000fffe03f */
[----:B------:R1:W-:Y:S01]  /*a970*/  UTMALDG.4D [UR40], [UR6], desc[UR8] ;  /* 0x00000828060075b4 */ /* 0x0003e20008019000 */
[----:B------:R-:W-:Y:S01]  /*a980*/  UMOV UR33, UR41 ;  /* 0x0000002900217c82 */ /* 0x000fe20008000000 */
[----:B------:R-:W-:Y:S01]  /*a990*/  UMOV UR35, UR43 ;  /* 0x0000002b00237c82 */ /* 0x000fe20008000000 */
        /* <DEDUP_REMOVED lines=17> */
.L_x_86:
[----:B------:R-:W-:Y:S05]  /*aab0*/  BSYNC B0 ;  /* 0x0000000000007941 */ /* 0x000fea0003800000 */
.L_x_85:
[----:B------:R-:W-:Y:S01]  /*aac0*/  BSSY B0, `(.L_x_90) ;  /* 0x0000043000007945 */ /* 0x000fe20003800000 */
[----:B------:R-:W-:-:S03]  /*aad0*/  MOV R8, RZ ;  /* 0x000000ff00087202 */ /* 0x000fc60000000f00 */
        /* <DEDUP_REMOVED lines=9> */
.L_x_117:
        /* <DEDUP_REMOVED lines=8> */
.L_x_93:
[----:B------:R-:W-:-:S04]  /*abf0*/  LOP3.LUT P0, RZ, R0, 0x1f, RZ, 0xc0, !PT ;  /* 0x0000001f00ff7812 */ /* 0x000fc8000780c0ff */
[----:B------:R-:W-:-:S13]  /*ac00*/  PLOP3.LUT P0, PT, P0, P2, PT, 0x2a, 0x0 ;  /* 0x000000000000781c */ /* 0x000fda0000704572 */
[----:B------:R-:W-:Y:S05]  /*ac10*/  @P0 BRA `(.L_x_94) ;  /* 0x0000000000040947 */ /* 0x000fea0003800000 */
[----:B------:R-:W-:Y:S01]  /*ac20*/  BPT.TRAP 0x1 ;  /* 0x000000040000795c */ /* 0x000fe20000300000 */
.L_x_94:
[C---:B------:R-:W-:Y:S01]  /*ac30*/  IMAD R5, R2.reuse, 0x5000, R5 ;  /* 0x0000500002057824 */ /* 0x040fe200078e0205 */
[----:B------:R-:W-:Y:S01]  /*ac40*/  R2UR UR41, R3 ;  /* 0x00000000032972ca */ /* 0x000fe200000e0000 */
[----:B------:R-:W-:Y:S01]  /*ac50*/  ULDC.64 UR6, c[0x0][0x198] ;  /* 0x0000660000067ab9 */ /* 0x000fe20000000a00 */
[----:B------:R-:W-:Y:S01]  /*ac60*/  UMOV UR43, URZ ;  /* 0x0000003f002b7c82 */ /* 0x000fe20008000000 */
[----:B------:R-:W-:Y:S01]  /*ac70*/  UIADD3 UR6, UP0, UR6, 0x2f0, URZ ;  /* 0x000002f006067890 */ /* 0x000fe2000ff1e03f */
[----:B------:R-:W-:Y:S01]  /*ac80*/  R2UR UR48, R5 ;  /* 0x00000000053072ca */ /* 0x000fe200000e0000 */
[----:B------:R-:W-:Y:S01]  /*ac90*/  UMOV UR8, 0x0 ;  /* 0x0000000000087882 */ /* 0x000fe20000000000 */
[----:B------:R-:W-:Y:S01]  /*aca0*/  UMOV UR9, 0x10000000 ;  /* 0x1000000000097882 */ /* 0x000fe20000000000 */
[----:B------:R-:W-:Y:S01]  /*acb0*/  UIADD3.X UR7, URZ, UR7, URZ, UP0, !UPT ;  /* 0x000000073f077290 */ /* 0x000fe200087fe43f */
[----:B------:R-:W-:Y:S01]  /*acc0*/  MOV R8, 0x1 ;  /* 0x0000000100087802 */ /* 0x000fe20000000f00 */
[----:B------:R-:W-:Y:S01]  /*acd0*/  UMOV UR42, URZ ;  /* 0x0000003f002a7c82 */ /* 0x000fe20008000000 */
[----:B------:R-:W-:Y:S01]  /*ace0*/  UMOV UR44, UR52 ;  /* 0x00000034002c7c82 */ /* 0x000fe20008000000 */
[----:B------:R-:W-:Y:S01]  /*acf0*/  UMOV UR45, UR53 ;  /* 0x00000035002d7c82 */ /* 0x000fe20008000000 */
[----:B------:R-:W-:Y:S01]  /*ad00*/  UMOV UR34, 0x20 ;  /* 0x0000002000227882 */ /* 0x000fe20000000000 */
[----:B------:R-:W-:Y:S01]  /*ad10*/  UIADD3 UR41, UR41, 0x23000, URZ ;  /* 0x0002300029297890 */ /* 0x000fe2000fffe03f */
[----:B------:R-:W-:Y:S01]  /*ad20*/  IADD3 R2, R2, 0x1, RZ ;  /* 0x0000000102027810 */ /* 0x000fe20007ffe0ff */
[----:B------:R-:W-:Y:S01]  /*ad30*/  UMOV UR36, UR52 ;  /* 0x0000003400247c82 */ /* 0x000fe20008000000 */
[----:B------:R-:W-:Y:S01]  /*ad40*/  UMOV UR37, UR53 ;  /* 0x0000003500257c82 */ /* 0x000fe20008000000 */
[----:B------:R-:W-:-:S02]  /*ad50*/  UIADD3 UR40, UR48, 0xa000, URZ ;  /* 0x0000a00030287890 */ /* 0x000fc4000fffe03f */
        /* <DEDUP_REMOVED lines=25> */
.L_x_91:
[----:B------:R-:W-:Y:S05]  /*aef0*/  BSYNC B0 ;  /* 0x0000000000007941 */ /* 0x000fea0003800000 */
.L_x_90:
[----:B------:R-:W-:-:S04]  /*af00*/  MOV R3, UR4 ;  /* 0x0000000400037c02 */ /* 0x000fc80008000f00 */
[----:B------:R-:W-:-:S13]  /*af10*/  ISETP.GE.AND P0, PT, R3, 0x2, PT ;  /* 0x000000020300780c */ /* 0x000fda0003f06270 */
[----:B------:R-:W-:Y:S05]  /*af20*/  @!P0 EXIT ;  /* 0x000000000000894d */ /* 0x000fea0003800000 */
[----:B------:R-:W-:Y:S01]  /*af30*/  USHF.L.U32 UR6, UR4, 0x1, URZ ;  /* 0x0000000104067899 */ /* 0x000fe2000800063f */
[----:B------:R-:W-:Y:S01]  /*af40*/  LOP3.LUT P0, RZ, R0, 0x1f, RZ, 0xc0, !PT ;  /* 0x0000001f00ff7812 */ /* 0x000fe2000780c0ff */
[----:B------:R-:W-:Y:S01]  /*af50*/  BSSY B0, `(.L_x_95) ;  /* 0x000008f000007945 */ /* 0x000fe20003800000 */
[----:B------:R-:W-:Y:S02]  /*af60*/  MOV R3, UR5 ;  /* 0x0000000500037c02 */ /* 0x000fe40008000f00 */
[----:B------:R-:W-:Y:S01]  /*af70*/  PLOP3.LUT P0, PT, P0, P2, PT, 0x2a, 0x0 ;  /* 0x000000000000781c */ /* 0x000fe20000704572 */
[----:B------:R-:W-:Y:S01]  /*af80*/  IMAD.U32 R9, RZ, RZ, UR6 ;  /* 0x00000006ff097e24 */ /* 0x000fe2000f8e00ff */
[----:B------:R-:W-:Y:S02]  /*af90*/  LOP3.LUT R3, R3, 0x2, RZ, 0xfc, !PT ;  /* 0x0000000203037812 */ /* 0x000fe400078efcff */
[----:B------:R-:W-:-:S09]  /*afa0*/  MOV R0, 0x1 ;  /* 0x0000000100007802 */ /* 0x000fd20000000f00 */
.L_x_106:
[----:B------:R-:W-:Y:S04]  /*afb0*/  BSSY B1, `(.L_x_96) ;  /* 0x0000041000017945 */ /* 0x000fe80003800000 */
[----:B------:R-:W-:Y:S05]  /*afc0*/  @!P3 BRA `(.L_x_97) ;  /* 0x0000000000fcb947 */ /* 0x000fea0003800000 */
[----:B------:R-:W1:Y:S01]  /*afd0*/  S2R R5, SR_CgaCtaId ;  /* 0x0000000000057919 */ /* 0x000e620000008800 */
[----:B------:R-:W-:-:S04]  /*afe0*/  MOV R4, 0x400 ;  /* 0x0000040000047802 */ /* 0x000fc80000000f00 */
[----:B-1----:R-:W-:Y:S02]  /*aff0*/  LEA R5, R5, R4, 0x18 ;  /* 0x0000000405057211 */ /* 0x002fe400078ec0ff */
[----:B------:R-:W-:Y:S02]  /*b000*/  SHF.L.U32 R4, R0, 0x1f, RZ ;  /* 0x0000001f00047819 */ /* 0x000fe400000006ff */
[----:B------:R-:W-:-:S04]  /*b010*/  LEA R7, R2, R5, 0x3 ;  /* 0x0000000502077211 */ /* 0x000fc800078e18ff */
[----:B------:R-:W1:Y:S02]  /*b020*/  SYNCS.PHASECHK.TRANS64.TRYWAIT P4, [R7+URZ+0x23028], R4 ;  /* 0x02302804070075a7 */ /* 0x000e64000808017f */
[----:B-1----:R-:W-:Y:S05]  /*b030*/  @!P4 BRA `(.L_x_98) ;  /* 0x0000000c0030c947 */ /* 0x002fea0003800000 */
.L_x_118:
[----:B-1----:R-:W-:-:S04]  /*b040*/  @P2 MOV R4, 0x5000 ;  /* 0x0000500000042802 */ /* 0x002fc80000000f00 */
[----:B------:R1:W-:Y:S02]  /*b050*/  @P2 SYNCS.ARRIVE.TRANS64 RZ, [R7+URZ+0x23000], R4 ;  /* 0x0230000407ff29a7 */ /* 0x0003e4000800003f */
[----:B-1----:R-:W-:-:S04]  /*b060*/  PRMT R4, R3, 0x9910, RZ ;  /* 0x0000991003047816 */ /* 0x002fc800000000ff */
[----:B------:R-:W-:-:S13]  /*b070*/  ISETP.NE.AND P4, PT, R4, 0x2, PT ;  /* 0x000000020400780c */ /* 0x000fda0003f85270 */
[----:B------:R-:W-:Y:S05]  /*b080*/  @P4 BRA `(.L_x_99) ;  /* 0x0000000000044947 */ /* 0x000fea0003800000 */
[----:B------:R-:W-:Y:S01]  /*b090*/  BPT.TRAP 0x1 ;  /* 0x000000040000795c */ /* 0x000fe20000300000 */
.L_x_99:
[----:B------:R-:W-:Y:S05]  /*b0a0*/  @P0 BRA `(.L_x_100) ;  /* 0x0000000000040947 */ /* 0x000fea0003800000 */
[----:B------:R-:W-:Y:S01]  /*b0b0*/  BPT.TRAP 0x1 ;  /* 0x000000040000795c */ /* 0x000fe20000300000 */
.L_x_100:
[----:B------:R-:W-:Y:S01]  /*b0c0*/  IMAD R5, R2, 0x5000, R5 ;  /* 0x0000500002057824 */ /* 0x000fe200078e0205 */
[----:B------:R-:W-:Y:S01]  /*b0d0*/  R2UR UR49, R7 ;  /* 0x00000000073172ca */ /* 0x000fe200000e0000 */
[----:B------:R-:W-:Y:S01]  /*b0e0*/  ULDC.64 UR6, c[0x0][0x198] ;  /* 0x0000660000067ab9 */ /* 0x000fe20000000a00 */
[----:B------:R-:W-:Y:S01]  /*b0f0*/  R2UR UR51, R8 ;  /* 0x00000000083372ca */ /* 0x000fe200000e0000 */
[----:B------:R-:W-:Y:S01]  /*b100*/  UIADD3 UR6, UP0, UR6, 0x1f0, URZ ;  /* 0x000001f006067890 */ /* 0x000fe2000ff1e03f */
[----:B------:R-:W-:Y:S01]  /*b110*/  R2UR UR16, R5 ;  /* 0x00000000051072ca */ /* 0x000fe200000e0000 */
[----:B------:R-:W-:Y:S01]  /*b120*/  UMOV UR8, 0x0 ;  /* 0x0000000000087882 */ /* 0x000fe20000000000 */
[----:B------:R-:W-:Y:S01]  /*b130*/  UMOV UR9, 0x10000000 ;  /* 0x1000000000097882 */ /* 0x000fe20000000000 */
[----:B------:R-:W-:Y:S01]  /*b140*/  UIADD3.X UR7, URZ, UR7, URZ, UP0, !UPT ;  /* 0x000000073f077290 */ /* 0x000fe200087fe43f */
[----:B------:R-:W-:Y:S01]  /*b150*/  IADD3 R2, R2, 0x1, RZ ;  /* 0x0000000102027810 */ /* 0x000fe20007ffe0ff */
[----:B------:R-:W-:Y:S01]  /*b160*/  UMOV UR50, URZ ;  /* 0x0000003f00327c82 */ /* 0x000fe20008000000 */
[----:B------:R-:W-:Y:S01]  /*b170*/  UMOV UR42, 0x20 ;  /* 0x00000020002a7882 */ /* 0x000fe20000000000 */
[----:B------:R-:W-:Y:S01]  /*b180*/  UMOV UR44, UR52 ;  /* 0x00000034002c7c82 */ /* 0x000fe20008000000 */
[----:B------:R-:W-:Y:S01]  /*b190*/  UMOV UR45, UR53 ;  /* 0x00000035002d7c82 */ /* 0x000fe20008000000 */
[----:B------:R-:W-:Y:S01]  /*b1a0*/  UIADD3 UR49, UR49, 0x23000, URZ ;  /* 0x0002300031317890 */ /* 0x000fe2000fffe03f */
[----:B------:R-:W-:Y:S01]  /*b1b0*/  ISETP.NE.AND P4, PT, R2, 0x5, PT ;  /* 0x000000050200780c */ /* 0x000fe20003f85270 */
[----:B------:R-:W-:-:S02]  /*b1c0*/  USHF.L.U32 UR51, UR51, 0x6, URZ ;  /* 0x0000000633337899 */ /* 0x000fc4000800063f */
[----:B------:R-:W-:Y:S01]  /*b1d0*/  UIADD3 UR48, UR16, 0xa000, URZ ;  /* 0x0000a00010307890 */ /* 0x000fe2000fffe03f */
[----:B------:R-:W-:Y:S01]  /*b1e0*/  SEL R5, RZ, 0x1, P4 ;  /* 0x00000001ff057807 */ /* 0x000fe20002000000 */
[----:B------:R-:W-:Y:S01]  /*b1f0*/  UIADD3 UR40, UR16, 0xb000, URZ ;  /* 0x0000b00010287890 */ /* 0x000fe2000fffe03f */
[----:B------:R-:W-:Y:S01]  /*b200*/  SEL R2, R2, RZ, P4 ;  /* 0x000000ff02027207 */ /* 0x000fe20002000000 */
[----:B------:R-:W-:Y:S01]  /*b210*/  UIADD3 UR32, UR16, 0xc000, URZ ;  /* 0x0000c00010207890 */ /* 0x000fe2000fffe03f */
[----:B------:R-:W-:Y:S01]  /*b220*/  LOP3.LUT R0, R0, R5, RZ, 0x3c, !PT ;  /* 0x0000000500007212 */ /* 0x000fe200078e3cff */
        /* <DEDUP_REMOVED lines=25> */
.L_x_97:
[----:B------:R-:W-:Y:S05]  /*b3c0*/  BSYNC B1 ;  /* 0x0000000000017941 */ /* 0x000fea0003800000 */
.L_x_96:
[----:B------:R-:W-:Y:S01]  /*b3d0*/  ISETP.LT.OR P4, PT, R9, 0x4, !P3 ;  /* 0x000000040900780c */ /* 0x000fe20005f81670 */
[----:B------:R-:W-:-:S12]  /*b3e0*/  BSSY B1, `(.L_x_101) ;  /* 0x0000042000017945 */ /* 0x000fd80003800000 */
[----:B------:R-:W-:Y:S05]  /*b3f0*/  @P4 BRA `(.L_x_102) ;  /* 0x0000000400004947 */ /* 0x000fea0003800000 */
[----:B------:R-:W1:Y:S01]  /*b400*/  S2R R5, SR_CgaCtaId ;  /* 0x0000000000057919 */ /* 0x000e620000008800 */
[----:B------:R-:W-:Y:S02]  /*b410*/  MOV R4, 0x400 ;  /* 0x0000040000047802 */ /* 0x000fe40000000f00 */
[----:B------:R-:W-:Y:S02]  /*b420*/  SHF.L.U32 R7, R0, 0x1f, RZ ;  /* 0x0000001f00077819 */ /* 0x000fe400000006ff */
[----:B-1----:R-:W-:-:S04]  /*b430*/  LEA R5, R5, R4, 0x18 ;  /* 0x0000000405057211 */ /* 0x002fc800078ec0ff */
[----:B------:R-:W-:-:S04]  /*b440*/  LEA R4, R2, R5, 0x3 ;  /* 0x0000000502047211 */ /* 0x000fc800078e18ff */
[----:B------:R-:W1:Y:S02]  /*b450*/  SYNCS.PHASECHK.TRANS64.TRYWAIT P4, [R4+URZ+0x23028], R7 ;  /* 0x02302807040075a7 */ /* 0x000e64000808017f */
[----:B-1----:R-:W-:Y:S05]  /*b460*/  @!P4 BRA `(.L_x_103) ;  /* 0x000000080038c947 */ /* 0x002fea0003800000 */
.L_x_119:
[----:B------:R-:W-:Y:S02]  /*b470*/  PRMT R6, R3, 0x9910, RZ ;  /* 0x0000991003067816 */ /* 0x000fe400000000ff */
[----:B-1----:R-:W-:Y:S02]  /*b480*/  @P1 MOV R7, 0x5000 ;  /* 0x0000500000071802 */ /* 0x002fe40000000f00 */
[----:B------:R-:W-:Y:S02]  /*b490*/  ISETP.NE.AND P4, PT, R6, 0x2, PT ;  /* 0x000000020600780c */ /* 0x000fe40003f85270 */
[----:B------:R1:W-:Y:S11]  /*b4a0*/  @P1 SYNCS.ARRIVE.TRANS64 RZ, [R4+URZ+0x23000], R7 ;  /* 0x0230000704ff19a7 */ /* 0x0003f6000800003f */
[----:B-1----:R-:W-:Y:S05]  /*b4b0*/  @P4 BRA `(.L_x_104) ;  /* 0x0000000000044947 */ /* 0x002fea0003800000 */
[----:B------:R-:W-:Y:S01]  /*b4c0*/  BPT.TRAP 0x1 ;  /* 0x000000040000795c */ /* 0x000fe20000300000 */
.L_x_104:
[----:B------:R-:W-:Y:S05]  /*b4d0*/  @P0 BRA `(.L_x_105) ;  /* 0x0000000000040947 */ /* 0x000fea0003800000 */
[----:B------:R-:W-:Y:S01]  /*b4e0*/  BPT.TRAP 0x1 ;  /* 0x000000040000795c */ /* 0x000fe20000300000 */
.L_x_105:
        /* <DEDUP_REMOVED lines=16> */
[----:B------:R-:W-:Y:S01]  /*b5f0*/  USHF.L.U32 UR51, UR51, 0x6, URZ ;  /* 0x0000000633337899 */ /* 0x000fe2000800063f */
[----:B------:R-:W-:Y:S01]  /*b600*/  IADD3 R8, R8, 0x1, RZ ;  /* 0x0000000108087810 */ /* 0x000fe20007ffe0ff */
[----:B------:R-:W-:Y:S01]  /*b610*/  UIADD3 UR48, UR16, 0xa000, URZ ;  /* 0x0000a00010307890 */ /* 0x000fe2000fffe03f */
[----:B------:R-:W-:Y:S01]  /*b620*/  SEL R5, RZ, 0x1, P4 ;  /* 0x00000001ff057807 */ /* 0x000fe20002000000 */
[----:B------:R-:W-:Y:S01]  /*b630*/  UIADD3 UR40, UR16, 0xb000, URZ ;  /* 0x0000b00010287890 */ /* 0x000fe2000fffe03f */
[----:B------:R-:W-:Y:S01]  /*b640*/  SEL R2, R2, RZ, P4 ;  /* 0x000000ff02027207 */ /* 0x000fe20002000000 */
[----:B------:R-:W-:Y:S01]  /*b650*/  UIADD3 UR32, UR16, 0xc000, URZ ;  /* 0x0000c00010207890 */ /* 0x000fe2000fffe03f */
[----:B------:R-:W-:Y:S01]  /*b660*/  LOP3.LUT R0, R0, R5, RZ, 0x3c, !PT ;  /* 0x0000000500007212 */ /* 0x000fe200078e3cff */
[----:B------:R-:W-:-:S02]  /*b670*/  UIADD3 UR24, UR16, 0xd000, URZ ;  /* 0x0000d00010187890 */ /* 0x000fc4000fffe03f */
        /* <DEDUP_REMOVED lines=24> */
.L_x_102:
[----:B------:R-:W-:Y:S05]  /*b800*/  BSYNC B1 ;  /* 0x0000000000017941 */ /* 0x000fea0003800000 */
.L_x_101:
[C---:B------:R-:W-:Y:S02]  /*b810*/  ISETP.GT.AND P4, PT, R9.reuse, 0x4, PT ;  /* 0x000000040900780c */ /* 0x040fe40003f84270 */
[----:B------:R-:W-:-:S11]  /*b820*/  IADD3 R9, R9, -0x2, RZ ;  /* 0xfffffffe09097810 */ /* 0x000fd60007ffe0ff */
[----:B------:R-:W-:Y:S05]  /*b830*/  @P4 BRA `(.L_x_106) ;  /* 0xfffffff400dc4947 */ /* 0x000fea000383ffff */
[----:B------:R-:W-:Y:S05]  /*b840*/  BSYNC B0 ;  /* 0x0000000000007941 */ /* 0x000fea0003800000 */
.L_x_95:
[----:B------:R-:W-:Y:S05]  /*b850*/  EXIT ;  /* 0x000000000000794d */ /* 0x000fea0003800000 */
.L_x_15:
[----:B-1----:R-:W-:-:S04]  /*b860*/  MOV R7, UR6 ;  /* 0x0000000600077c02 */ /* 0x002fc80008000f00 */
[----:B------:R1:W2:Y:S03]  /*b870*/  SYNCS.PHASECHK.TRANS64.TRYWAIT P1, [R7+URZ+0x23050], R6 ;  /* 0x02305006070075a7 */ /* 0x0002a6000802017f */
[----:B--2---:R-:W-:Y:S05]  /*b880*/  @!P1 NANOSLEEP.SYNCS 0x989680 ;  /* 0x009896800000995d */ /* 0x004fea0003900000 */
[----:B------:R-:W2:Y:S02]  /*b890*/  @!P1 SYNCS.PHASECHK.TRANS64 P1, [R7+URZ+0x23050], R6 ;  /* 0x02305006070095a7 */ /* 0x000ea4000802007f */
[----:B--2---:R-:W-:Y:S05]  /*b8a0*/  @!P1 BRA `(.L_x_15) ;  /* 0xfffffffc00ec9947 */ /* 0x004fea000383ffff */
[----:B------:R-:W-:Y:S05]  /*b8b0*/  BRA `(.L_x_107) ;  /* 0xffffff5400947947 */ /* 0x000fea000383ffff */
.L_x_17:
[----:B--2---:R-:W-:-:S04]  /*b8c0*/  MOV R2, UR36 ;  /* 0x0000002400027c02 */ /* 0x004fc80008000f00 */
[----:B------:R2:W3:Y:S03]  /*b8d0*/  SYNCS.PHASECHK.TRANS64.TRYWAIT P1, [R2+URZ+0x23000], R9 ;  /* 0x02300009020075a7 */ /* 0x0004e6000802017f */
[----:B---3--:R-:W-:Y:S05]  /*b8e0*/  @!P1 NANOSLEEP.SYNCS 0x989680 ;  /* 0x009896800000995d */ /* 0x008fea0003900000 */
[----:B------:R-:W3:Y:S02]  /*b8f0*/  @!P1 SYNCS.PHASECHK.TRANS64 P1, [R2+URZ+0x23000], R9 ;  /* 0x02300009020095a7 */ /* 0x000ee4000802007f */
[----:B---3--:R-:W-:Y:S05]  /*b900*/  @!P1 BRA `(.L_x_17) ;  /* 0xfffffffc00ec9947 */ /* 0x008fea000383ffff */
[----:B------:R-:W-:Y:S05]  /*b910*/  BRA `(.L_x_108) ;  /* 0xffffff5400a07947 */ /* 0x000fea000383ffff */
.L_x_18:
[----:B-1----:R-:W-:-:S04]  /*b920*/  MOV R7, UR7 ;  /* 0x0000000700077c02 */ /* 0x002fc80008000f00 */
[----:B------:R1:W2:Y:S03]  /*b930*/  SYNCS.PHASECHK.TRANS64.TRYWAIT P1, [R7+URZ+-0x8], R2 ;  /* 0xfffff802070075a7 */ /* 0x0002a6000802017f */
[----:B--2---:R-:W-:Y:S05]  /*b940*/  @!P1 NANOSLEEP.SYNCS 0x989680 ;  /* 0x009896800000995d */ /* 0x004fea0003900000 */
[----:B------:R-:W2:Y:S02]  /*b950*/  @!P1 SYNCS.PHASECHK.TRANS64 P1, [R7+URZ+-0x8], R2 ;  /* 0xfffff802070095a7 */ /* 0x000ea4000802007f */
[----:B--2---:R-:W-:Y:S05]  /*b960*/  @!P1 BRA `(.L_x_18) ;  /* 0xfffffffc00ec9947 */ /* 0x004fea000383ffff */
[----:B------:R-:W-:Y:S05]  /*b970*/  BRA `(.L_x_109) ;  /* 0xffffff54009c7947 */ /* 0x000fea000383ffff */
.L_x_20:
[----:B-1----:R-:W-:-:S04]  /*b980*/  MOV R10, UR36 ;  /* 0x00000024000a7c02 */ /* 0x002fc80008000f00 */
[----:B------:R1:W2:Y:S03]  /*b990*/  SYNCS.PHASECHK.TRANS64.TRYWAIT P1, [R10+URZ+0x23008], R9 ;  /* 0x023008090a0075a7 */ /* 0x0002a6000802017f */
[----:B--2---:R-:W-:Y:S05]  /*b9a0*/  @!P1 NANOSLEEP.SYNCS 0x989680 ;  /* 0x009896800000995d */ /* 0x004fea0003900000 */
[----:B------:R-:W2:Y:S02]  /*b9b0*/  @!P1 SYNCS.PHASECHK.TRANS64 P1, [R10+URZ+0x23008], R9 ;  /* 0x023008090a0095a7 */ /* 0x000ea4000802007f */
[----:B--2---:R-:W-:Y:S05]  /*b9c0*/  @!P1 BRA `(.L_x_20) ;  /* 0xfffffffc00ec9947 */ /* 0x004fea000383ffff */
[----:B------:R-:W-:Y:S05]  /*b9d0*/  BRA `(.L_x_110) ;  /* 0xffffff7000587947 */ /* 0x000fea000383ffff */
.L_x_25:
[----:B-1----:R-:W-:-:S04]  /*b9e0*/  MOV R4, UR10 ;  /* 0x0000000a00047c02 */ /* 0x002fc80008000f00 */
[----:B------:R1:W2:Y:S03]  /*b9f0*/  SYNCS.PHASECHK.TRANS64.TRYWAIT P2, [R4+URZ+0x23000], R3 ;  /* 0x02300003040075a7 */ /* 0x0002a6000804017f */
[----:B--2---:R-:W-:Y:S05]  /*ba00*/  @!P2 NANOSLEEP.SYNCS 0x989680 ;  /* 0x009896800000a95d */ /* 0x004fea0003900000 */
[----:B------:R-:W2:Y:S02]  /*ba10*/  @!P2 SYNCS.PHASECHK.TRANS64 P2, [R4+URZ+0x23000], R3 ;  /* 0x023000030400a5a7 */ /* 0x000ea4000804007f */
[----:B--2---:R-:W-:Y:S05]  /*ba20*/  @!P2 BRA `(.L_x_25) ;  /* 0xfffffffc00eca947 */ /* 0x004fea000383ffff */
[----:B------:R-:W-:Y:S05]  /*ba30*/  BRA `(.L_x_111) ;  /* 0xffffff7800507947 */ /* 0x000fea000383ffff */
.L_x_29:
[----:B-1----:R-:W-:-:S04]  /*ba40*/  MOV R11, UR10 ;  /* 0x0000000a000b7c02 */ /* 0x002fc80008000f00 */
[----:B------:R1:W2:Y:S03]  /*ba50*/  SYNCS.PHASECHK.TRANS64.TRYWAIT P2, [R11+URZ+0x23000], R10 ;  /* 0x0230000a0b0075a7 */ /* 0x0002a6000804017f */
[----:B--2---:R-:W-:Y:S05]  /*ba60*/  @!P2 NANOSLEEP.SYNCS 0x989680 ;  /* 0x009896800000a95d */ /* 0x004fea0003900000 */
[----:B------:R-:W2:Y:S02]  /*ba70*/  @!P2 SYNCS.PHASECHK.TRANS64 P2, [R11+URZ+0x23000], R10 ;  /* 0x0230000a0b00a5a7 */ /* 0x000ea4000804007f */
[----:B--2---:R-:W-:Y:S05]  /*ba80*/  @!P2 BRA `(.L_x_29) ;  /* 0xfffffffc00eca947 */ /* 0x004fea000383ffff */
[----:B------:R-:W-:Y:S05]  /*ba90*/  BRA `(.L_x_28) ;  /* 0xffffff9000a07947 */ /* 0x000fea000383ffff */
.L_x_37:
[----:B-1----:R-:W-:-:S04]  /*baa0*/  IMAD.U32 R4, RZ, RZ, UR10 ;  /* 0x0000000aff047e24 */ /* 0x002fc8000f8e00ff */
[----:B------:R1:W2:Y:S03]  /*bab0*/  SYNCS.PHASECHK.TRANS64.TRYWAIT P2, [R4+URZ+0x23000], R3 ;  /* 0x02300003040075a7 */ /* 0x0002a6000804017f */
[----:B--2---:R-:W-:Y:S05]  /*bac0*/  @!P2 NANOSLEEP.SYNCS 0x989680 ;  /* 0x009896800000a95d */ /* 0x004fea0003900000 */
[----:B------:R-:W2:Y:S02]  /*bad0*/  @!P2 SYNCS.PHASECHK.TRANS64 P2, [R4+URZ+0x23000], R3 ;  /* 0x023000030400a5a7 */ /* 0x000ea4000804007f */
[----:B--2---:R-:W-:Y:S05]  /*bae0*/  @!P2 BRA `(.L_x_37) ;  /* 0xfffffffc00eca947 */ /* 0x004fea000383ffff */
[----:B------:R-:W-:Y:S05]  /*baf0*/  BRA `(.L_x_112) ;  /* 0xffffff9800d07947 */ /* 0x000fea000383ffff */
.L_x_41:
[----:B-1----:R-:W-:-:S04]  /*bb00*/  MOV R11, UR10 ;  /* 0x0000000a000b7c02 */ /* 0x002fc80008000f00 */
[----:B------:R1:W2:Y:S03]  /*bb10*/  SYNCS.PHASECHK.TRANS64.TRYWAIT P2, [R11+URZ+0x23000], R10 ;  /* 0x0230000a0b0075a7 */ /* 0x0002a6000804017f */
[----:B--2---:R-:W-:Y:S05]  /*bb20*/  @!P2 NANOSLEEP.SYNCS 0x989680 ;  /* 0x009896800000a95d */ /* 0x004fea0003900000 */
[----:B------:R-:W2:Y:S02]  /*bb30*/  @!P2 SYNCS.PHASECHK.TRANS64 P2, [R11+URZ+0x23000], R10 ;  /* 0x0230000a0b00a5a7 */ /* 0x000ea4000804007f */
[----:B--2---:R-:W-:Y:S05]  /*bb40*/  @!P2 BRA `(.L_x_41) ;  /* 0xfffffffc00eca947 */ /* 0x004fea000383ffff */
[----:B------:R-:W-:Y:S05]  /*bb50*/  BRA `(.L_x_40) ;  /* 0xffffffb8005c7947 */ /* 0x000fea000383ffff */
.L_x_57:
[----:B-1----:R-:W-:-:S04]  /*bb60*/  MOV R3, UR7 ;  /* 0x0000000700037c02 */ /* 0x002fc80008000f00 */
[----:B------:R1:W2:Y:S03]  /*bb70*/  SYNCS.PHASECHK.TRANS64.TRYWAIT P0, [R3+URZ+0x8], R0 ;  /* 0x00000800030075a7 */ /* 0x0002a6000800017f */
[----:B--2---:R-:W-:Y:S05]  /*bb80*/  @!P0 NANOSLEEP.SYNCS 0x989680 ;  /* 0x009896800000895d */ /* 0x004fea0003900000 */
[----:B------:R-:W2:Y:S02]  /*bb90*/  @!P0 SYNCS.PHASECHK.TRANS64 P0, [R3+URZ+0x8], R0 ;  /* 0x00000800030085a7 */ /* 0x000ea4000800007f */
[----:B--2---:R-:W-:Y:S05]  /*bba0*/  @!P0 BRA `(.L_x_57) ;  /* 0xfffffffc00ec8947 */ /* 0x004fea000383ffff */
[----:B------:R-:W-:Y:S05]  /*bbb0*/  BRA `(.L_x_113) ;  /* 0xffffffc8008c7947 */ /* 0x000fea000383ffff */
.L_x_77:
[----:B-1----:R1:W2:Y:S02]  /*bbc0*/  SYNCS.PHASECHK.TRANS64.TRYWAIT P0, [R4+URZ+0x23060], R3 ;  /* 0x02306003040075a7 */ /* 0x0022a4000800017f */
[----:B--2---:R-:W-:Y:S05]  /*bbd0*/  @!P0 NANOSLEEP.SYNCS 0x989680 ;  /* 0x009896800000895d */ /* 0x004fea0003900000 */
[----:B------:R-:W2:Y:S02]  /*bbe0*/  @!P0 SYNCS.PHASECHK.TRANS64 P0, [R4+URZ+0x23060], R3 ;  /* 0x02306003040085a7 */ /* 0x000ea4000800007f */
[----:B--2---:R-:W-:Y:S05]  /*bbf0*/  @!P0 BRA `(.L_x_77) ;  /* 0xfffffffc00f08947 */ /* 0x004fea000383ffff */
[----:B------:R-:W-:Y:S05]  /*bc00*/  BRA `(.L_x_114) ;  /* 0xffffffe000d07947 */ /* 0x000fea000383ffff */
.L_x_82:
[----:B-1----:R1:W2:Y:S02]  /*bc10*/  SYNCS.PHASECHK.TRANS64.TRYWAIT P0, [R2+URZ+0x23028], R5 ;  /* 0x02302805020075a7 */ /* 0x0022a4000800017f */
[----:B--2---:R-:W-:Y:S05]  /*bc20*/  @!P0 NANOSLEEP.SYNCS 0x989680 ;  /* 0x009896800000895d */ /* 0x004fea0003900000 */
[----:B------:R-:W2:Y:S02]  /*bc30*/  @!P0 SYNCS.PHASECHK.TRANS64 P0, [R2+URZ+0x23028], R5 ;  /* 0x02302805020085a7 */ /* 0x000ea4000800007f */
[----:B--2---:R-:W-:Y:S05]  /*bc40*/  @!P0 BRA `(.L_x_82) ;  /* 0xfffffffc00f08947 */ /* 0x004fea000383ffff */
[----:B------:R-:W-:Y:S05]  /*bc50*/  BRA `(.L_x_115) ;  /* 0xffffffe400b87947 */ /* 0x000fea000383ffff */
.L_x_87:
[----:B-1----:R1:W2:Y:S02]  /*bc60*/  SYNCS.PHASECHK.TRANS64.TRYWAIT P0, [R4+URZ+0x23060], R5 ;  /* 0x02306005040075a7 */ /* 0x0022a4000800017f */
[----:B--2---:R-:W-:Y:S05]  /*bc70*/  @!P0 NANOSLEEP.SYNCS 0x989680 ;  /* 0x009896800000895d */ /* 0x004fea0003900000 */
[----:B------:R-:W2:Y:S02]  /*bc80*/  @!P0 SYNCS.PHASECHK.TRANS64 P0, [R4+URZ+0x23060], R5 ;  /* 0x02306005040085a7 */ /* 0x000ea4000800007f */
[----:B--2---:R-:W-:Y:S05]  /*bc90*/  @!P0 BRA `(.L_x_87) ;  /* 0xfffffffc00f08947 */ /* 0x004fea000383ffff */
[----:B------:R-:W-:Y:S05]  /*bca0*/  BRA `(.L_x_116) ;  /* 0xffffffe800a47947 */ /* 0x000fea000383ffff */
.L_x_92:
[----:B-1----:R1:W2:Y:S02]  /*bcb0*/  SYNCS.PHASECHK.TRANS64.TRYWAIT P0, [R3+URZ+0x23028], R4 ;  /* 0x02302804030075a7 */ /* 0x0022a4000800017f */
[----:B--2---:R-:W-:Y:S05]  /*bcc0*/  @!P0 NANOSLEEP.SYNCS 0x989680 ;  /* 0x009896800000895d */ /* 0x004fea0003900000 */
[----:B------:R-:W2:Y:S02]  /*bcd0*/  @!P0 SYNCS.PHASECHK.TRANS64 P0, [R3+URZ+0x23028], R4 ;  /* 0x02302804030085a7 */ /* 0x000ea4000800007f */
[----:B--2---:R-:W-:Y:S05]  /*bce0*/  @!P0 BRA `(.L_x_92) ;  /* 0xfffffffc00f08947 */ /* 0x004fea000383ffff */
[----:B------:R-:W-:Y:S05]  /*bcf0*/  BRA `(.L_x_117) ;  /* 0xffffffec009c7947 */ /* 0x000fea000383ffff */
.L_x_98:
[----:B-1----:R1:W2:Y:S02]  /*bd00*/  SYNCS.PHASECHK.TRANS64.TRYWAIT P4, [R7+URZ+0x23028], R4 ;  /* 0x02302804070075a7 */ /* 0x0022a4000808017f */
[----:B--2---:R-:W-:Y:S05]  /*bd10*/  @!P4 NANOSLEEP.SYNCS 0x989680 ;  /* 0x009896800000c95d */ /* 0x004fea0003900000 */
[----:B------:R-:W2:Y:S02]  /*bd20*/  @!P4 SYNCS.PHASECHK.TRANS64 P4, [R7+URZ+0x23028], R4 ;  /* 0x023028040700c5a7 */ /* 0x000ea4000808007f */
[----:B--2---:R-:W-:Y:S05]  /*bd30*/  @!P4 BRA `(.L_x_98) ;  /* 0xfffffffc00f0c947 */ /* 0x004fea000383ffff */
[----:B------:R-:W-:Y:S05]  /*bd40*/  BRA `(.L_x_118) ;  /* 0xfffffff000bc7947 */ /* 0x000fea000383ffff */
.L_x_103:
[----:B-1----:R1:W2:Y:S02]  /*bd50*/  SYNCS.PHASECHK.TRANS64.TRYWAIT P4, [R4+URZ+0x23028], R7 ;  /* 0x02302807040075a7 */ /* 0x0022a4000808017f */
[----:B--2---:R-:W-:Y:S05]  /*bd60*/  @!P4 NANOSLEEP.SYNCS 0x989680 ;  /* 0x009896800000c95d */ /* 0x004fea0003900000 */
[----:B------:R-:W2:Y:S02]  /*bd70*/  @!P4 SYNCS.PHASECHK.TRANS64 P4, [R4+URZ+0x23028], R7 ;  /* 0x023028070400c5a7 */ /* 0x000ea4000808007f */
[----:B--2---:R-:W-:Y:S05]  /*bd80*/  @!P4 BRA `(.L_x_103) ;  /* 0xfffffffc00f0c947 */ /* 0x004fea000383ffff */
[----:B------:R-:W-:Y:S05]  /*bd90*/  BRA `(.L_x_119) ;  /* 0xfffffff400b47947 */ /* 0x000fea000383ffff */
        .weak           $__internal_0_$__cuda_sm20_rcp_rn_f32_slowpath
        .type           $__internal_0_$__cuda_sm20_rcp_rn_f32_slowpath,@function
        .size           $__internal_0_$__cuda_sm20_rcp_rn_f32_slowpath,(.L_x_125 - $__internal_0_$__cuda_sm20_rcp_rn_f32_slowpath)
$__internal_0_$__cuda_sm20_rcp_rn_f32_slowpath:
[----:B------:R-:W-:Y:S01]  /*bda0*/  SHF.L.U32 R0, R2, 0x1, RZ ;  /* 0x0000000102007819 */ /* 0x000fe200000006ff */
[----:B------:R-:W-:Y:S03]  /*bdb0*/  BSSY B2, `(.L_x_120) ;  /* 0x0000030000027945 */ /* 0x000fe60003800000 */
[----:B------:R-:W-:-:S04]  /*bdc0*/  SHF.R.U32.HI R18, RZ, 0x18, R0 ;  /* 0x00000018ff127819 */ /* 0x000fc80000011600 */
[----:B------:R-:W-:-:S13]  /*bdd0*/  ISETP.NE.U32.AND P0, PT, R18, RZ, PT ;  /* 0x000000ff1200720c */ /* 0x000fda0003f05070 */
[----:B------:R-:W-:Y:S05]  /*bde0*/  @P0 BRA `(.L_x_121) ;  /* 0x0000000000280947 */ /* 0x000fea0003800000 */
[----:B------:R-:W-:-:S04]  /*bdf0*/  SHF.L.U32 R0, R2, 0x1, RZ ;  /* 0x0000000102007819 */ /* 0x000fc800000006ff */
[----:B------:R-:W-:-:S13]  /*be00*/  ISETP.NE.AND P0, PT, R0, RZ, PT ;  /* 0x000000ff0000720c */ /* 0x000fda0003f05270 */
[----:B------:R-:W-:Y:S01]  /*be10*/  @P0 FFMA R8, R2, 1.84467440737095516160e+19, RZ ;  /* 0x5f80000002080823 */ /* 0x000fe200000000ff */
[----:B------:R-:W-:Y:S08]  /*be20*/  @!P0 MUFU.RCP R3, R2 ;  /* 0x0000000200038308 */ /* 0x000ff00000001000 */
[----:B------:R-:W1:Y:S02]  /*be30*/  @P0 MUFU.RCP R13, R8 ;  /* 0x00000008000d0308 */ /* 0x000e640000001000 */
[----:B-1----:R-:W-:-:S04]  /*be40*/  @P0 FFMA R0, R8, R13, -1 ;  /* 0xbf80000008000423 */ /* 0x002fc8000000000d */
[----:B------:R-:W-:-:S04]  /*be50*/  @P0 FADD.FTZ R0, -R0, -RZ ;  /* 0x800000ff00000221 */ /* 0x000fc80000010100 */
[----:B------:R-:W-:-:S04]  /*be60*/  @P0 FFMA R0, R13, R0, R13 ;  /* 0x000000000d000223 */ /* 0x000fc8000000000d */
[----:B------:R-:W-:Y:S01]  /*be70*/  @P0 FFMA R3, R0, 1.84467440737095516160e+19, RZ ;  /* 0x5f80000000030823 */ /* 0x000fe200000000ff */
[----:B------:R-:W-:Y:S06]  /*be80*/  BRA `(.L_x_122) ;  /* 0x0000000000887947 */ /* 0x000fec0003800000 */
.L_x_121:
[----:B------:R-:W-:-:S04]  /*be90*/  IADD3 R19, R18, -0xfd, RZ ;  /* 0xffffff0312137810 */ /* 0x000fc80007ffe0ff */
[----:B------:R-:W-:-:S13]  /*bea0*/  ISETP.GT.U32.AND P0, PT, R19, 0x1, PT ;  /* 0x000000011300780c */ /* 0x000fda0003f04070 */
[----:B------:R-:W-:Y:S05]  /*beb0*/  @P0 BRA `(.L_x_123) ;  /* 0x0000000000780947 */ /* 0x000fea0003800000 */
[----:B------:R-:W-:Y:S02]  /*bec0*/  LOP3.LUT R0, R2, 0x7fffff, RZ, 0xc0, !PT ;  /* 0x007fffff02007812 */ /* 0x000fe400078ec0ff */
[----:B------:R-:W-:Y:S02]  /*bed0*/  MOV R14, 0x3 ;  /* 0x00000003000e7802 */ /* 0x000fe40000000f00 */
[----:B------:R-:W-:Y:S02]  /*bee0*/  LOP3.LUT R0, R0, 0x3f800000, RZ, 0xfc, !PT ;  /* 0x3f80000000007812 */ /* 0x000fe400078efcff */
[----:B------:R-:W-:Y:S02]  /*bef0*/  SHF.L.U32 R14, R14, R19, RZ ;  /* 0x000000130e0e7219 */ /* 0x000fe400000006ff */
[----:B------:R-:W1:Y:S02]  /*bf00*/  MUFU.RCP R3, R0 ;  /* 0x0000000000037308 */ /* 0x000e640000001000 */
[----:B-1----:R-:W-:-:S04]  /*bf10*/  FFMA R8, R0, R3, -1 ;  /* 0xbf80000000087423 */ /* 0x002fc80000000003 */
[----:B------:R-:W-:-:S04]  /*bf20*/  FADD.FTZ R8, -R8, -RZ ;  /* 0x800000ff08087221 */ /* 0x000fc80000010100 */
[CCC-:B------:R-:W-:Y:S01]  /*bf30*/  FFMA.RM R12, R3.reuse, R8.reuse, R3.reuse ;  /* 0x00000008030c7223 */ /* 0x1c0fe20000004003 */
[----:B------:R-:W-:-:S04]  /*bf40*/  FFMA.RP R13, R3, R8, R3 ;  /* 0x00000008030d7223 */ /* 0x000fc80000008003 */
[C---:B------:R-:W-:Y:S02]  /*bf50*/  LOP3.LUT R3, R12.reuse, 0x7fffff, RZ, 0xc0, !PT ;  /* 0x007fffff0c037812 */ /* 0x040fe400078ec0ff */
[----:B------:R-:W-:Y:S02]  /*bf60*/  FSETP.NEU.FTZ.AND P0, PT, R12, R13, PT ;  /* 0x0000000d0c00720b */ /* 0x000fe40003f1d000 */
[----:B------:R-:W-:Y:S02]  /*bf70*/  LOP3.LUT R3, R3, 0x800000, RZ, 0xfc, !PT ;  /* 0x0080000003037812 */ /* 0x000fe400078efcff */
[----:B------:R-:W-:Y:S02]  /*bf80*/  SEL R8, RZ, 0xffffffff, !P0 ;  /* 0xffffffffff087807 */ /* 0x000fe40004000000 */
[----:B------:R-:W-:Y:S02]  /*bf90*/  LOP3.LUT R14, R14, R3, RZ, 0xc0, !PT ;  /* 0x000000030e0e7212 */ /* 0x000fe400078ec0ff */
[----:B------:R-:W-:-:S02]  /*bfa0*/  IADD3 R8, -R8, RZ, RZ ;  /* 0x000000ff08087210 */ /* 0x000fc40007ffe1ff */
[-C--:B------:R-:W-:Y:S02]  /*bfb0*/  SHF.R.U32.HI R14, RZ, R19.reuse, R14 ;  /* 0x00000013ff0e7219 */ /* 0x080fe4000001160e */
[----:B------:R-:W-:Y:S02]  /*bfc0*/  LOP3.LUT P1, RZ, R8, R19, R3, 0xf8, !PT ;  /* 0x0000001308ff7212 */ /* 0x000fe4000782f803 */
[C---:B------:R-:W-:Y:S02]  /*bfd0*/  LOP3.LUT P0, RZ, R14.reuse, 0x1, RZ, 0xc0, !PT ;  /* 0x000000010eff7812 */ /* 0x040fe4000780c0ff */
[----:B------:R-:W-:-:S04]  /*bfe0*/  LOP3.LUT P2, RZ, R14, 0x2, RZ, 0xc0, !PT ;  /* 0x000000020eff7812 */ /* 0x000fc8000784c0ff */
[----:B------:R-:W-:Y:S02]  /*bff0*/  PLOP3.LUT P0, PT, P0, P1, P2, 0xe0, 0x0 ;  /* 0x000000000000781c */ /* 0x000fe40000703c20 */
[----:B------:R-:W-:Y:S02]  /*c000*/  LOP3.LUT P1, RZ, R2, 0x7fffff, RZ, 0xc0, !PT ;  /* 0x007fffff02ff7812 */ /* 0x000fe4000782c0ff */
[----:B------:R-:W-:-:S04]  /*c010*/  SEL R0, RZ, 0x1, !P0 ;  /* 0x00000001ff007807 */ /* 0x000fc80004000000 */
[----:B------:R-:W-:-:S04]  /*c020*/  IADD3 R0, -R0, RZ, RZ ;  /* 0x000000ff00007210 */ /* 0x000fc80007ffe1ff */
[----:B------:R-:W-:Y:S02]  /*c030*/  ISETP.GE.AND P0, PT, R0, RZ, PT ;  /* 0x000000ff0000720c */ /* 0x000fe40003f06270 */
[----:B------:R-:W-:-:S04]  /*c040*/  IADD3 R0, R18, -0xfc, RZ ;  /* 0xffffff0412007810 */ /* 0x000fc80007ffe0ff */
[----:B------:R-:W-:-:S07]  /*c050*/  SHF.R.U32.HI R3, RZ, R0, R3 ;  /* 0x00000000ff037219 */ /* 0x000fce0000011603 */
[----:B------:R-:W-:-:S04]  /*c060*/  @!P0 IADD3 R3, R3, 0x1, RZ ;  /* 0x0000000103038810 */ /* 0x000fc80007ffe0ff */
[----:B------:R-:W-:-:S04]  /*c070*/  @!P1 SHF.L.U32 R3, R3, 0x1, RZ ;  /* 0x0000000103039819 */ /* 0x000fc800000006ff */
[----:B------:R-:W-:Y:S01]  /*c080*/  LOP3.LUT R3, R3, 0x80000000, R2, 0xf8, !PT ;  /* 0x8000000003037812 */ /* 0x000fe200078ef802 */
[----:B------:R-:W-:Y:S06]  /*c090*/  BRA `(.L_x_122) ;  /* 0x0000000000047947 */ /* 0x000fec0003800000 */
.L_x_123:
[----:B------:R1:W2:Y:S02]  /*c0a0*/  MUFU.RCP R3, R2 ;  /* 0x0000000200037308 */ /* 0x0002a40000001000 */
.L_x_122:
[----:B------:R-:W-:Y:S05]  /*c0b0*/  BSYNC B2 ;  /* 0x0000000000027941 */ /* 0x000fea0003800000 */
.L_x_120:
[----:B--2---:R-:W-:Y:S02]  /*c0c0*/  MOV R0, R3 ;  /* 0x0000000300007202 */ /* 0x004fe40000000f00 */
[----:B-1----:R-:W-:Y:S02]  /*c0d0*/  MOV R2, R15 ;  /* 0x0000000f00027202 */ /* 0x002fe40000000f00 */
[----:B------:R-:W-:-:S04]  /*c0e0*/  MOV R3, 0x0 ;  /* 0x0000000000037802 */ /* 0x000fc80000000f00 */
[----:B------:R-:W-:Y:S05]  /*c0f0*/  RET.REL.NODEC R2 `(_ZN7cutlass13device_kernelINS_4fmha6kernel28FmhaKernelTmaWarpSpecializedINS1_10collective30FmhaMainloopTmaWarpSpecializedINS_6half_tEffN4cute5tupleIJNS7_1CILi128EEENS9_ILi64EEENS9_ILi160EEEEEENS8_IJiNS9_ILi1EEENS8_IJiiEEEEEESG_SG_NS4_12CausalFusionEJEEENS4_15FmhaFwdEpilogueIS6_fNS8_IJSB_SC_SB_EEEEENS2_23IndividualTileSchedulerEJEEEEEvNT_6ParamsE) ;  /* 0xffffff3c02c07950 */ /* 0x000fea0003c3ffff */
.L_x_124:
[----:B------:R-:W-:-:S00]  /*c100*/  BRA `(.L_x_124) ;  /* 0xfffffffc00fc7947 */ /* 0x000fc0000383ffff */
[----:B------:R-:W-:-:S00]  /*c110*/  NOP ;  /* 0x0000000000007918 */ /* 0x000fc00000000000 */
        /* <DEDUP_REMOVED lines=14> */
.L_x_125:


//--------------------- .nv.global.init           --------------------------
	.section	.nv.global.init,"aw",@progbits
.nv.global.init:
	.type		$str$24,@object
	.size		$str$24,($str$25 - $str$24)
$str$24:
        /*0000*/ 	.byte	0x28, 0x61, 0x64, 0x64, 0x72, 0x65, 0x73, 0x73, 0x20, 0x26, 0x20, 0x6d, 0x61, 0x73, 0x6b, 0x29
        /*0010*/ 	.byte	0x20, 0x3d, 0x3d, 0x20, 0x30, 0x00
	.type		$str$25,@object
	.size		$str$25,(__unnamed_1 - $str$25)
$str$25:
        /*0016*/ 	.byte	0x2f, 0x74, 0x6d, 0x70, 0x2f, 0x63, 0x75, 0x74, 0x6c, 0x61, 0x73, 0x73, 0x5f, 0x73, 0x77, 0x65
        /*0026*/ 	.byte	0x65, 0x70, 0x5f, 0x73, 0x72, 0x63, 0x2f, 0x69, 0x6e, 0x63, 0x6c, 0x75, 0x64, 0x65, 0x2f, 0x63
        /*0036*/ 	.byte	0x75, 0x74, 0x65, 0x2f, 0x70, 0x6f, 0x69, 0x6e, 0x74, 0x65, 0x72, 0x5f, 0x66, 0x6c, 0x61, 0x67
        /*0046*/ 	.byte	0x67, 0x65, 0x64, 0x2e, 0x68, 0x70, 0x70, 0x00
	.type		__unnamed_1,@object
	.size		__unnamed_1,(__unnamed_2 - __unnamed_1)
__unnamed_1:
        /*004e*/ 	.byte	0x61, 0x75, 0x74, 0x6f, 0x20, 0x63, 0x75, 0x74, 0x65, 0x3a, 0x3a, 0x61, 0x73, 0x5f, 0x70, 0x6f
        /* <DEDUP_REMOVED lines=27> */
        /*020e*/ 	.byte	0x3e, 0x3e, 0x3e, 0x3e, 0x3e, 0x5d, 0x00
	.type		__unnamed_2,@object
	.size		__unnamed_2,(.L_1 - __unnamed_2)
__unnamed_2:
        /* <DEDUP_REMOVED lines=29> */
.L_1:


//--------------------- .nv.shared._ZN7cutlass13device_kernelINS_4fmha6kernel28FmhaKernelTmaWarpSpecializedINS1_10collective30FmhaMainloopTmaWarpSpecializedINS_6half_tEffN4cute5tupleIJNS7_1CILi128EEENS9_ILi64EEENS9_ILi160EEEEEENS8_IJiNS9_ILi1EEENS8_IJiiEEEEEESG_SG_NS4_12CausalFusionEJEEENS4_15FmhaFwdEpilogueIS6_fNS8_IJSB_SC_SB_EEEEENS2_23IndividualTileSchedulerEJEEEEEvNT_6ParamsE --------------------------
	.section	.nv.shared._ZN7cutlass13device_kernelINS_4fmha6kernel28FmhaKernelTmaWarpSpecializedINS1_10collective30FmhaMainloopTmaWarpSpecializedINS_6half_tEffN4cute5tupleIJNS7_1CILi128EEENS9_ILi64EEENS9_ILi160EEEEEENS8_IJiNS9_ILi1EEENS8_IJiiEEEEEESG_SG_NS4_12CausalFusionEJEEENS4_15FmhaFwdEpilogueIS6_fNS8_IJSB_SC_SB_EEEEENS2_23IndividualTileSchedulerEJEEEEEvNT_6ParamsE,"aw",@nobits
	.sectionflags	@""
	.align	16
	.zero		1024


//--------------------- .nv.shared.reserved.0     --------------------------
	.section	.nv.shared.reserved.0,"aw",@nobits
	.weak		__nv_reservedSMEM_offset_0_alias
	.size		__nv_reservedSMEM_offset_0_alias, 0, 0
	.other		__nv_reservedSMEM_offset_0_alias,@"STO_CUDA_RESERVED_SHARED STV_DEFAULT"
__nv_reservedSMEM_offset_0_alias:
	.zero		0


//--------------------- .nv.global                --------------------------
	.section	.nv.global,"aw",@nobits
.nv.global:
	.type		_ZN39_INTERNAL_f180ecc5_4_k_cu_269924c4_29314cute1_E,@object
	.size		_ZN39_INTERNAL_f180ecc5_4_k_cu_269924c4_29314cute1_E,(_ZN39_INTERNAL_f180ecc5_4_k_cu_269924c4_29314cuda3std3__45__cpo6cbeginE - _ZN39_INTERNAL_f180ecc5_4_k_cu_269924c4_29314cute1_E)
_ZN39_INTERNAL_f180ecc5_4_k_cu_269924c4_29314cute1_E:
	.zero		1
	.type		_ZN39_INTERNAL_f180ecc5_4_k_cu_269924c4_29314cuda3std3__45__cpo6cbeginE,@object
	.size		_ZN39_INTERNAL_f180ecc5_4_k_cu_269924c4_29314cuda3std3__45__cpo6cbeginE,(_ZN39_INTERNAL_f180ecc5_4_k_cu_269924c4_29314cuda3std3__48in_placeE - _ZN39_INTERNAL_f180ecc5_4_k_cu_269924c4_29314cuda3std3__45__cpo6cbeginE)
_ZN39_INTERNAL_f180ecc5_4_k_cu_269924c4_29314cuda3std3__45__cpo6cbeginE:
	.zero		1
	.type		_ZN39_INTERNAL_f180ecc5_4_k_cu_269924c4_29314cuda3std3__48in_placeE,@object
	.size		_ZN39_INTERNAL_f180ecc5_4_k_cu_269924c4_29314cuda3std3__48in_placeE,(_ZN39_INTERNAL_f180ecc5_4_k_cu_269924c4_29314cuda3std6ranges3__45__cpo9iter_moveE - _ZN39_INTERNAL_f180ecc5_4_k_cu_269924c4_29314cuda3std3__48in_placeE)
_ZN39_INTERNAL_f180ecc5_4_k_cu_269924c4_29314cuda3std3__48in_placeE:
	.zero		1
	.type		_ZN39_INTERNAL_f180ecc5_4_k_cu_269924c4_29314cuda3std6ranges3__45__cpo9iter_moveE,@object
	.size		_ZN39_INTERNAL_f180ecc5_4_k_cu_269924c4_29314cuda3std6ranges3__45__cpo9iter_moveE,(_ZN39_INTERNAL_f180ecc5_4_k_cu_269924c4_29314cuda3std3__45__cpo5beginE - _ZN39_INTERNAL_f180ecc5_4_k_cu_269924c4_29314cuda3std6ranges3__45__cpo9iter_moveE)
_ZN39_INTERNAL_f180ecc5_4_k_cu_269924c4_29314cuda3std6ranges3__45__cpo9iter_moveE:
	.zero		1
	.type		_ZN39_INTERNAL_f180ecc5_4_k_cu_269924c4_29314cuda3std3__45__cpo5beginE,@object
	.size		_ZN39_INTERNAL_f180ecc5_4_k_cu_269924c4_29314cuda3std3__45__cpo5beginE,(_ZN39_INTERNAL_f180ecc5_4_k_cu_269924c4_29314cuda3std3__441_GLOBAL__N__f180ecc5_4_k_cu_269924c4_29316ignoreE - _ZN39_INTERNAL_f180ecc5_4_k_cu_269924c4_29314cuda3std3__45__cpo5beginE)
_ZN39_INTERNAL_f180ecc5_4_k_cu_269924c4_29314cuda3std3__45__cpo5beginE:
	.zero		1
	.type		_ZN39_INTERNAL_f180ecc5_4_k_cu_269924c4_29314cuda3std3__441_GLOBAL__N__f180ecc5_4_k_cu_269924c4_29316ignoreE,@object
	.size		_ZN39_INTERNAL_f180ecc5_4_k_cu_269924c4_29314cuda3std3__441_GLOBAL__N__f180ecc5_4_k_cu_269924c4_29316ignoreE,(_ZN39_INTERNAL_f180ecc5_4_k_cu_269924c4_29314cute7productE - _ZN39_INTERNAL_f180ecc5_4_k_cu_269924c4_29314cuda3std3__441_GLOBAL__N__f180ecc5_4_k_cu_269924c4_29316ignoreE)
_ZN39_INTERNAL_f180ecc5_4_k_cu_269924c4_29314cuda3std3__441_GLOBAL__N__f180ecc5_4_k_cu_269924c4_29316ignoreE:
	.zero		1
	.type		_ZN39_INTERNAL_f180ecc5_4_k_cu_269924c4_29314cute7productE,@object
	.size		_ZN39_INTERNAL_f180ecc5_4_k_cu_269924c4_29314cute7productE,(_ZN39_INTERNAL_f180ecc5_4_k_cu_269924c4_29314cuda3std3__45__cpo3endE - _ZN39_INTERNAL_f180ecc5_4_k_cu_269924c4_29314cute7productE)
_ZN39_INTERNAL_f180ecc5_4_k_cu_269924c4_29314cute7productE:
	.zero		1
	.type		_ZN39_INTERNAL_f180ecc5_4_k_cu_269924c4_29314cuda3std3__45__cpo3endE,@object
	.size		_ZN39_INTERNAL_f180ecc5_4_k_cu_269924c4_29314cuda3std3__45__cpo3endE,(_ZN39_INTERNAL_f180ecc5_4_k_cu_269924c4_29314cuda3std3__419piecewise_constructE - _ZN39_INTERNAL_f180ecc5_4_k_cu_269924c4_29314cuda3std3__45__cpo3endE)
_ZN39_INTERNAL_f180ecc5_4_k_cu_269924c4_29314cuda3std3__45__cpo3endE:
	.zero		1
	.type		_ZN39_INTERNAL_f180ecc5_4_k_cu_269924c4_29314cuda3std3__419piecewise_constructE,@object
	.size		_ZN39_INTERNAL_f180ecc5_4_k_cu_269924c4_29314cuda3std3__419piecewise_constructE,(_ZN39_INTERNAL_f180ecc5_4_k_cu_269924c4_29314cuda3std3__45__cpo4cendE - _ZN39_INTERNAL_f180ecc5_4_k_cu_269924c4_29314cuda3std3__419piecewise_constructE)
_ZN39_INTERNAL_f180ecc5_4_k_cu_269924c4_29314cuda3std3__419piecewise_constructE:
	.zero		1
	.type		_ZN39_INTERNAL_f180ecc5_4_k_cu_269924c4_29314cuda3std3__45__cpo4cendE,@object
	.size		_ZN39_INTERNAL_f180ecc5_4_k_cu_269924c4_29314cuda3std3__45__cpo4cendE,(_ZN39_INTERNAL_f180ecc5_4_k_cu_269924c4_29314cuda3std6ranges3__45__cpo4swapE - _ZN39_INTERNAL_f180ecc5_4_k_cu_269924c4_29314cuda3std3__45__cpo4cendE)
_ZN39_INTERNAL_f180ecc5_4_k_cu_269924c4_29314cuda3std3__45__cpo4cendE:
	.zero		1
	.type		_ZN39_INTERNAL_f180ecc5_4_k_cu_269924c4_29314cuda3std6ranges3__45__cpo4swapE,@object
	.size		_ZN39_INTERNAL_f180ecc5_4_k_cu_269924c4_29314cuda3std6ranges3__45__cpo4swapE,(.L_9 - _ZN39_INTERNAL_f180ecc5_4_k_cu_269924c4_29314cuda3std6ranges3__45__cpo4swapE)
_ZN39_INTERNAL_f180ecc5_4_k_cu_269924c4_29314cuda3std6ranges3__45__cpo4swapE:
	.zero		1
.L_9:


//--------------------- .nv.constant0._ZN7cutlass13device_kernelINS_4fmha6kernel28FmhaKernelTmaWarpSpecializedINS1_10collective30FmhaMainloopTmaWarpSpecializedINS_6half_tEffN4cute5tupleIJNS7_1CILi128EEENS9_ILi64EEENS9_ILi160EEEEEENS8_IJiNS9_ILi1EEENS8_IJiiEEEEEESG_SG_NS4_12CausalFusionEJEEENS4_15FmhaFwdEpilogueIS6_fNS8_IJSB_SC_SB_EEEEENS2_23IndividualTileSchedulerEJEEEEEvNT_6ParamsE --------------------------
	.section	.nv.constant0._ZN7cutlass13device_kernelINS_4fmha6kernel28FmhaKernelTmaWarpSpecializedINS1_10collective30FmhaMainloopTmaWarpSpecializedINS_6half_tEffN4cute5tupleIJNS7_1CILi128EEENS9_ILi64EEENS9_ILi160EEEEEENS8_IJiNS9_ILi1EEENS8_IJiiEEEEEESG_SG_NS4_12CausalFusionEJEEENS4_15FmhaFwdEpilogueIS6_fNS8_IJSB_SC_SB_EEEEENS2_23IndividualTileSchedulerEJEEEEEvNT_6ParamsE,"a",@progbits
	.sectionflags	@""
	.align	4
.nv.constant0._ZN7cutlass13device_kernelINS_4fmha6kernel28FmhaKernelTmaWarpSpecializedINS1_10collective30FmhaMainloopTmaWarpSpecializedINS_6half_tEffN4cute5tupleIJNS7_1CILi128EEENS9_ILi64EEENS9_ILi160EEEEEENS8_IJiNS9_ILi1EEENS8_IJiiEEEEEESG_SG_NS4_12CausalFusionEJEEENS4_15FmhaFwdEpilogueIS6_fNS8_IJSB_SC_SB_EEEEENS2_23IndividualTileSchedulerEJEEEEEvNT_6ParamsE:
	.zero		2688


//--------------------- SYMBOLS --------------------------

	.type		.nv.reservedSmem.offset0,@object
	.size		.nv.reservedSmem.offset0,0x4
	.type		__assertfail,@function
